//
// Generated by NVIDIA NVVM Compiler
//
// Compiler Build ID: CL-36424714
// Cuda compilation tools, release 13.0, V13.0.88
// Based on NVVM 20.0.0
//

.version 9.0
.target sm_100
.address_size 64

	// .globl	_Z13kernelGravityPdS_S_S_

.visible .entry _Z13kernelGravityPdS_S_S_(
	.param .u64 .ptr .align 1 _Z13kernelGravityPdS_S_S__param_0,
	.param .u64 .ptr .align 1 _Z13kernelGravityPdS_S_S__param_1,
	.param .u64 .ptr .align 1 _Z13kernelGravityPdS_S_S__param_2,
	.param .u64 .ptr .align 1 _Z13kernelGravityPdS_S_S__param_3
)
{
	.reg .pred 	%p<7>;
	.reg .b32 	%r<26>;
	.reg .b64 	%rd<32>;
	.reg .b64 	%fd<114>;

	ld.param.u64 	%rd15, [_Z13kernelGravityPdS_S_S__param_0];
	ld.param.u64 	%rd16, [_Z13kernelGravityPdS_S_S__param_1];
	ld.param.u64 	%rd14, [_Z13kernelGravityPdS_S_S__param_2];
	ld.param.u64 	%rd17, [_Z13kernelGravityPdS_S_S__param_3];
	cvta.to.global.u64 	%rd18, %rd15;
	cvta.to.global.u64 	%rd1, %rd16;
	cvta.to.global.u64 	%rd19, %rd17;
	mov.u32 	%r15, %ctaid.x;
	mov.u32 	%r16, %tid.x;
	mad.lo.s32 	%r1, %r15, %r15, %r16;
	mul.wide.s32 	%rd20, %r1, 8;
	add.s64 	%rd2, %rd19, %rd20;
	mul.lo.s32 	%r24, %r1, 1000;
	add.s64 	%rd30, %rd19, 8008;
	add.s64 	%rd29, %rd18, 8;
	mov.b32 	%r22, 0;
	mov.u32 	%r21, %r24;
$L__BB0_1:
	mul.wide.s32 	%rd21, %r21, 8;
	add.s64 	%rd22, %rd1, %rd21;
	ld.global.f64 	%fd1, [%rd2];
	ld.global.f64 	%fd2, [%rd30+-8008];
	sub.f64 	%fd3, %fd1, %fd2;
	ld.global.f64 	%fd4, [%rd2+8000];
	ld.global.f64 	%fd5, [%rd30+-8];
	sub.f64 	%fd6, %fd4, %fd5;
	mul.f64 	%fd7, %fd6, %fd6;
	fma.rn.f64 	%fd8, %fd3, %fd3, %fd7;
	ld.global.f64 	%fd9, [%rd2+16000];
	ld.global.f64 	%fd10, [%rd30+7992];
	sub.f64 	%fd11, %fd9, %fd10;
	fma.rn.f64 	%fd12, %fd11, %fd11, %fd8;
	ld.global.f64 	%fd13, [%rd29+-8];
	mul.f64 	%fd14, %fd13, 0d4024000000000000;
	div.rn.f64 	%fd15, %fd14, %fd12;
	mul.f64 	%fd16, %fd15, %fd3;
	sqrt.rn.f64 	%fd17, %fd12;
	div.rn.f64 	%fd18, %fd16, %fd17;
	st.global.f64 	[%rd22], %fd18;
	ld.global.f64 	%fd19, [%rd29+-8];
	mul.f64 	%fd20, %fd19, 0d4024000000000000;
	div.rn.f64 	%fd21, %fd20, %fd12;
	ld.global.f64 	%fd22, [%rd2+8000];
	ld.global.f64 	%fd23, [%rd30+-8];
	sub.f64 	%fd24, %fd22, %fd23;
	mul.f64 	%fd25, %fd21, %fd24;
	div.rn.f64 	%fd26, %fd25, %fd17;
	st.global.f64 	[%rd22+8000000], %fd26;
	ld.global.f64 	%fd27, [%rd29+-8];
	mul.f64 	%fd28, %fd27, 0d4024000000000000;
	div.rn.f64 	%fd29, %fd28, %fd12;
	ld.global.f64 	%fd30, [%rd2+16000];
	ld.global.f64 	%fd31, [%rd30+7992];
	sub.f64 	%fd32, %fd30, %fd31;
	mul.f64 	%fd33, %fd29, %fd32;
	div.rn.f64 	%fd34, %fd33, %fd17;
	st.global.f64 	[%rd22+16000000], %fd34;
	ld.global.f64 	%fd35, [%rd2];
	ld.global.f64 	%fd36, [%rd30+-8000];
	sub.f64 	%fd37, %fd35, %fd36;
	ld.global.f64 	%fd38, [%rd2+8000];
	ld.global.f64 	%fd39, [%rd30];
	sub.f64 	%fd40, %fd38, %fd39;
	mul.f64 	%fd41, %fd40, %fd40;
	fma.rn.f64 	%fd42, %fd37, %fd37, %fd41;
	ld.global.f64 	%fd43, [%rd2+16000];
	ld.global.f64 	%fd44, [%rd30+8000];
	sub.f64 	%fd45, %fd43, %fd44;
	fma.rn.f64 	%fd46, %fd45, %fd45, %fd42;
	ld.global.f64 	%fd47, [%rd29];
	mul.f64 	%fd48, %fd47, 0d4024000000000000;
	div.rn.f64 	%fd49, %fd48, %fd46;
	mul.f64 	%fd50, %fd49, %fd37;
	sqrt.rn.f64 	%fd51, %fd46;
	div.rn.f64 	%fd52, %fd50, %fd51;
	st.global.f64 	[%rd22+8], %fd52;
	ld.global.f64 	%fd53, [%rd29];
	mul.f64 	%fd54, %fd53, 0d4024000000000000;
	div.rn.f64 	%fd55, %fd54, %fd46;
	ld.global.f64 	%fd56, [%rd2+8000];
	ld.global.f64 	%fd57, [%rd30];
	sub.f64 	%fd58, %fd56, %fd57;
	mul.f64 	%fd59, %fd55, %fd58;
	div.rn.f64 	%fd60, %fd59, %fd51;
	st.global.f64 	[%rd22+8000008], %fd60;
	ld.global.f64 	%fd61, [%rd29];
	mul.f64 	%fd62, %fd61, 0d4024000000000000;
	div.rn.f64 	%fd63, %fd62, %fd46;
	ld.global.f64 	%fd64, [%rd2+16000];
	ld.global.f64 	%fd65, [%rd30+8000];
	sub.f64 	%fd66, %fd64, %fd65;
	mul.f64 	%fd67, %fd63, %fd66;
	div.rn.f64 	%fd68, %fd67, %fd51;
	st.global.f64 	[%rd22+16000008], %fd68;
	add.s32 	%r22, %r22, 2;
	add.s64 	%rd30, %rd30, 16;
	add.s64 	%rd29, %rd29, 16;
	add.s32 	%r21, %r21, 2;
	setp.ne.s32 	%p1, %r22, 1000;
	@%p1 bra 	$L__BB0_1;
	cvta.to.global.u64 	%rd23, %rd14;
	add.s64 	%rd9, %rd23, %rd20;
	add.s64 	%rd10, %rd1, 8000000;
	neg.s32 	%r23, %r1;
	mul.wide.s32 	%rd25, %r24, 8;
	add.s64 	%rd26, %rd25, %rd1;
	add.s64 	%rd31, %rd26, 8000016;
	mov.b32 	%r25, 0;
$L__BB0_3:
	setp.eq.s32 	%p2, %r23, 0;
	@%p2 bra 	$L__BB0_5;
	mul.wide.s32 	%rd27, %r24, 8;
	add.s64 	%rd28, %rd10, %rd27;
	ld.global.f64 	%fd69, [%rd28+-8000000];
	ld.global.f64 	%fd70, [%rd9];
	fma.rn.f64 	%fd71, %fd69, 0d3FB999999999999A, %fd70;
	st.global.f64 	[%rd9], %fd71;
	ld.global.f64 	%fd72, [%rd28];
	ld.global.f64 	%fd73, [%rd9+8000];
	fma.rn.f64 	%fd74, %fd72, 0d3FB999999999999A, %fd73;
	st.global.f64 	[%rd9+8000], %fd74;
	ld.global.f64 	%fd75, [%rd28+8000000];
	ld.global.f64 	%fd76, [%rd9+16000];
	fma.rn.f64 	%fd77, %fd75, 0d3FB999999999999A, %fd76;
	st.global.f64 	[%rd9+16000], %fd77;
$L__BB0_5:
	add.s32 	%r18, %r25, 1;
	setp.eq.s32 	%p3, %r1, %r18;
	@%p3 bra 	$L__BB0_7;
	ld.global.f64 	%fd78, [%rd31+-8000008];
	ld.global.f64 	%fd79, [%rd9];
	fma.rn.f64 	%fd80, %fd78, 0d3FB999999999999A, %fd79;
	st.global.f64 	[%rd9], %fd80;
	ld.global.f64 	%fd81, [%rd31+-8];
	ld.global.f64 	%fd82, [%rd9+8000];
	fma.rn.f64 	%fd83, %fd81, 0d3FB999999999999A, %fd82;
	st.global.f64 	[%rd9+8000], %fd83;
	ld.global.f64 	%fd84, [%rd31+7999992];
	ld.global.f64 	%fd85, [%rd9+16000];
	fma.rn.f64 	%fd86, %fd84, 0d3FB999999999999A, %fd85;
	st.global.f64 	[%rd9+16000], %fd86;
$L__BB0_7:
	add.s32 	%r19, %r25, 2;
	setp.eq.s32 	%p4, %r1, %r19;
	@%p4 bra 	$L__BB0_9;
	ld.global.f64 	%fd87, [%rd31+-8000000];
	ld.global.f64 	%fd88, [%rd9];
	fma.rn.f64 	%fd89, %fd87, 0d3FB999999999999A, %fd88;
	st.global.f64 	[%rd9], %fd89;
	ld.global.f64 	%fd90, [%rd31];
	ld.global.f64 	%fd91, [%rd9+8000];
	fma.rn.f64 	%fd92, %fd90, 0d3FB999999999999A, %fd91;
	st.global.f64 	[%rd9+8000], %fd92;
	ld.global.f64 	%fd93, [%rd31+8000000];
	ld.global.f64 	%fd94, [%rd9+16000];
	fma.rn.f64 	%fd95, %fd93, 0d3FB999999999999A, %fd94;
	st.global.f64 	[%rd9+16000], %fd95;
$L__BB0_9:
	add.s32 	%r20, %r25, 3;
	setp.eq.s32 	%p5, %r1, %r20;
	@%p5 bra 	$L__BB0_11;
	ld.global.f64 	%fd96, [%rd31+-7999992];
	ld.global.f64 	%fd97, [%rd9];
	fma.rn.f64 	%fd98, %fd96, 0d3FB999999999999A, %fd97;
	st.global.f64 	[%rd9], %fd98;
	ld.global.f64 	%fd99, [%rd31+8];
	ld.global.f64 	%fd100, [%rd9+8000];
	fma.rn.f64 	%fd101, %fd99, 0d3FB999999999999A, %fd100;
	st.global.f64 	[%rd9+8000], %fd101;
	ld.global.f64 	%fd102, [%rd31+8000008];
	ld.global.f64 	%fd103, [%rd9+16000];
	fma.rn.f64 	%fd104, %fd102, 0d3FB999999999999A, %fd103;
	st.global.f64 	[%rd9+16000], %fd104;
$L__BB0_11:
	add.s32 	%r25, %r25, 4;
	add.s32 	%r24, %r24, 4;
	add.s32 	%r23, %r23, 4;
	add.s64 	%rd31, %rd31, 32;
	setp.ne.s32 	%p6, %r25, 1000;
	@%p6 bra 	$L__BB0_3;
	bar.sync 	0;
	ld.global.f64 	%fd105, [%rd9];
	ld.global.f64 	%fd106, [%rd2];
	fma.rn.f64 	%fd107, %fd105, 0d3FB999999999999A, %fd106;
	st.global.f64 	[%rd2], %fd107;
	ld.global.f64 	%fd108, [%rd9+8000];
	ld.global.f64 	%fd109, [%rd2+8000];
	fma.rn.f64 	%fd110, %fd108, 0d3FB999999999999A, %fd109;
	st.global.f64 	[%rd2+8000], %fd110;
	ld.global.f64 	%fd111, [%rd9+16000];
	ld.global.f64 	%fd112, [%rd2+16000];
	fma.rn.f64 	%fd113, %fd111, 0d3FB999999999999A, %fd112;
	st.global.f64 	[%rd2+16000], %fd113;
	ret;

}


// ===== COMPILED SASS (sm_100) =====

	.target	sm_100

	.elftype	@"ET_EXEC"


//--------------------- .note.nv.tkinfo           --------------------------
	.section	.note.nv.tkinfo,"",@"SHT_NOTE"
	.sectionflags	@"SHF_NOTE_NV_TKINFO"
	.tkinfo
        /*0018*/ 	.word	0x00000002
        /*0030*/ 	.string	""
        /*0030*/ 	.string	"ptxas"
        /*0030*/ 	.string	"Cuda compilation tools, release 13.0, V13.0.88"
        /*0030*/ 	.string	"Build cuda_13.0.r13.0/compiler.36424714_0"
        /*0030*/ 	.string	"-arch sm_100 -m 64 "



//--------------------- .note.nv.cuinfo           --------------------------
	.section	.note.nv.cuinfo,"",@"SHT_NOTE"
	.sectionflags	@"SHF_NOTE_NV_CUINFO"
        /*0018*/ 	.short	0x0002
        /*001a*/ 	.short	0x0064
        /*001c*/ 	.short	0x0082
	.zero		2


//--------------------- .nv.info                  --------------------------
	.section	.nv.info,"",@"SHT_CUDA_INFO"
	.align	4


	//----- nvinfo : EIATTR_REGCOUNT
	.align		4
        /*0000*/ 	.byte	0x04, 0x2f
        /*0002*/ 	.short	(.L_1 - .L_0)
	.align		4
.L_0:
        /*0004*/ 	.word	index@(_Z13kernelGravityPdS_S_S_)
        /*0008*/ 	.word	0x00000028


	//----- nvinfo : EIATTR_FRAME_SIZE
	.align		4
.L_1:
        /*000c*/ 	.byte	0x04, 0x11
        /*000e*/ 	.short	(.L_3 - .L_2)
	.align		4
.L_2:
        /*0010*/ 	.word	index@($__internal_1_$__cuda_sm20_dsqrt_rn_f64_mediumpath_v1)
        /*0014*/ 	.word	0x00000000


	//----- nvinfo : EIATTR_FRAME_SIZE
	.align		4
.L_3:
        /*0018*/ 	.byte	0x04, 0x11
        /*001a*/ 	.short	(.L_5 - .L_4)
	.align		4
.L_4:
        /*001c*/ 	.word	index@($__internal_0_$__cuda_sm20_div_rn_f64_full)
        /*0020*/ 	.word	0x00000000


	//----- nvinfo : EIATTR_FRAME_SIZE
	.align		4
.L_5:
        /*0024*/ 	.byte	0x04, 0x11
        /*0026*/ 	.short	(.L_7 - .L_6)
	.align		4
.L_6:
        /*0028*/ 	.word	index@(_Z13kernelGravityPdS_S_S_)
        /*002c*/ 	.word	0x00000000


	//----- nvinfo : EIATTR_MIN_STACK_SIZE
	.align		4
.L_7:
        /*0030*/ 	.byte	0x04, 0x12
        /*0032*/ 	.short	(.L_9 - .L_8)
	.align		4
.L_8:
        /*0034*/ 	.word	index@(_Z13kernelGravityPdS_S_S_)
        /*0038*/ 	.word	0x00000000
.L_9:


//--------------------- .nv.compat                --------------------------
	.section	.nv.compat,"",@"SHT_CUDA_COMPAT_INFO"
	.align	4
        /*0000*/ 	.byte	0x02, 0x09, 0x00, 0x00, 0x02, 0x02, 0x01, 0x00, 0x02, 0x05, 0x05, 0x00, 0x03, 0x07, 0x01, 0x01
        /*0010*/ 	.byte	0x02, 0x03, 0x00, 0x00, 0x02, 0x06, 0x01, 0x00, 0x04, 0x0b, 0x08, 0x00, 0x01, 0x00, 0x00, 0x00
        /*0020*/ 	.byte	0x00, 0x00, 0x00, 0x00


//--------------------- .nv.info._Z13kernelGravityPdS_S_S_ --------------------------
	.section	.nv.info._Z13kernelGravityPdS_S_S_,"",@"SHT_CUDA_INFO"
	.sectionflags	@""
	.align	4


	//----- nvinfo : EIATTR_CUDA_API_VERSION
	.align		4
        /*0000*/ 	.byte	0x04, 0x37
        /*0002*/ 	.short	(.L_11 - .L_10)
.L_10:
        /*0004*/ 	.word	0x00000082


	//----- nvinfo : EIATTR_KPARAM_INFO
	.align		4
.L_11:
        /*0008*/ 	.byte	0x04, 0x17
        /*000a*/ 	.short	(.L_13 - .L_12)
.L_12:
        /*000c*/ 	.word	0x00000000
        /*0010*/ 	.short	0x0003
        /*0012*/ 	.short	0x0018
        /*0014*/ 	.byte	0x00, 0xf5, 0x21, 0x00


	//----- nvinfo : EIATTR_KPARAM_INFO
	.align		4
.L_13:
        /*0018*/ 	.byte	0x04, 0x17
        /*001a*/ 	.short	(.L_15 - .L_14)
.L_14:
        /*001c*/ 	.word	0x00000000
        /*0020*/ 	.short	0x0002
        /*0022*/ 	.short	0x0010
        /*0024*/ 	.byte	0x00, 0xf5, 0x21, 0x00


	//----- nvinfo : EIATTR_KPARAM_INFO
	.align		4
.L_15:
        /*0028*/ 	.byte	0x04, 0x17
        /*002a*/ 	.short	(.L_17 - .L_16)
.L_16:
        /*002c*/ 	.word	0x00000000
        /*0030*/ 	.short	0x0001
        /*0032*/ 	.short	0x0008
        /*0034*/ 	.byte	0x00, 0xf5, 0x21, 0x00


	//----- nvinfo : EIATTR_KPARAM_INFO
	.align		4
.L_17:
        /*0038*/ 	.byte	0x04, 0x17
        /*003a*/ 	.short	(.L_19 - .L_18)
.L_18:
        /*003c*/ 	.word	0x00000000
        /*0040*/ 	.short	0x0000
        /*0042*/ 	.short	0x0000
        /*0044*/ 	.byte	0x00, 0xf5, 0x21, 0x00


	//----- nvinfo : EIATTR_SPARSE_MMA_MASK
	.align		4
.L_19:
        /*0048*/ 	.byte	0x03, 0x50
        /*004a*/ 	.short	0x0000


	//----- nvinfo : EIATTR_MAXREG_COUNT
	.align		4
        /*004c*/ 	.byte	0x03, 0x1b
        /*004e*/ 	.short	0x00ff


	//----- nvinfo : EIATTR_NUM_BARRIERS
	.align		4
        /*0050*/ 	.byte	0x02, 0x4c
        /*0052*/ 	.byte	0x01
	.zero		1


	//----- nvinfo : EIATTR_MERCURY_ISA_VERSION
	.align		4
        /*0054*/ 	.byte	0x03, 0x5f
        /*0056*/ 	.short	0x0101


	//----- nvinfo : EIATTR_VRC_CTA_INIT_COUNT
	.align		4
        /*0058*/ 	.byte	0x02, 0x4a
	.zero		1
	.zero		1


	//----- nvinfo : EIATTR_EXIT_INSTR_OFFSETS
	.align		4
        /*005c*/ 	.byte	0x04, 0x1c
        /*005e*/ 	.short	(.L_21 - .L_20)


	//   ....[0]....
.L_20:
        /*0060*/ 	.word	0x000020d0


	//----- nvinfo : EIATTR_CRS_STACK_SIZE
	.align		4
.L_21:
        /*0064*/ 	.byte	0x04, 0x1e
        /*0066*/ 	.short	(.L_23 - .L_22)
.L_22:
        /*0068*/ 	.word	0x00000000


	//----- nvinfo : EIATTR_CBANK_PARAM_SIZE
	.align		4
.L_23:
        /*006c*/ 	.byte	0x03, 0x19
        /*006e*/ 	.short	0x0020


	//----- nvinfo : EIATTR_PARAM_CBANK
	.align		4
        /*0070*/ 	.byte	0x04, 0x0a
        /*0072*/ 	.short	(.L_25 - .L_24)
	.align		4
.L_24:
        /*0074*/ 	.word	index@(.nv.constant0._Z13kernelGravityPdS_S_S_)
        /*0078*/ 	.short	0x0380
        /*007a*/ 	.short	0x0020


	//----- nvinfo : EIATTR_SW_WAR
	.align		4
.L_25:
        /*007c*/ 	.byte	0x04, 0x36
        /*007e*/ 	.short	(.L_27 - .L_26)
.L_26:
        /*0080*/ 	.word	0x00000008
.L_27:


//--------------------- .nv.callgraph             --------------------------
	.section	.nv.callgraph,"",@"SHT_CUDA_CALLGRAPH"
	.align	4
	.sectionentsize	8
	.align		4
        /*0000*/ 	.word	0x00000000
	.align		4
        /*0004*/ 	.word	0xffffffff
	.align		4
        /*0008*/ 	.word	0x00000000
	.align		4
        /*000c*/ 	.word	0xfffffffe
	.align		4
        /*0010*/ 	.word	0x00000000
	.align		4
        /*0014*/ 	.word	0xfffffffd
	.align		4
        /*0018*/ 	.word	0x00000000
	.align		4
        /*001c*/ 	.word	0xfffffffc


//--------------------- .text._Z13kernelGravityPdS_S_S_ --------------------------
	.section	.text._Z13kernelGravityPdS_S_S_,"ax",@progbits
	.align	128
        .global         _Z13kernelGravityPdS_S_S_
        .type           _Z13kernelGravityPdS_S_S_,@function
        .size           _Z13kernelGravityPdS_S_S_,(.L_x_45 - _Z13kernelGravityPdS_S_S_)
        .other          _Z13kernelGravityPdS_S_S_,@"STO_CUDA_ENTRY STV_DEFAULT"
_Z13kernelGravityPdS_S_S_:
.text._Z13kernelGravityPdS_S_S_:
[----:B------:R-:W-:Y:S01]  /*0000*/  LDC R1, c[0x0][0x37c] ;  /* 0x0000df00ff017b82 */ /* 0x000fe20000000800 */
[----:B------:R-:W0:Y:S01]  /*0010*/  S2R R2, SR_CTAID.X ;  /* 0x0000000000027919 */ /* 0x000e220000002500 */
[----:B------:R-:W1:Y:S06]  /*0020*/  LDCU.64 UR6, c[0x0][0x398] ;  /* 0x00007300ff0677ac */ /* 0x000e6c0008000a00 */
[----:B------:R-:W2:Y:S01]  /*0030*/  LDC.64 R12, c[0x0][0x398] ;  /* 0x0000e600ff0c7b82 */ /* 0x000ea20000000a00 */
[----:B------:R-:W0:Y:S01]  /*0040*/  S2R R3, SR_TID.X ;  /* 0x0000000000037919 */ /* 0x000e220000002100 */
[----:B------:R-:W3:Y:S01]  /*0050*/  LDCU.64 UR4, c[0x0][0x380] ;  /* 0x00007000ff0477ac */ /* 0x000ee20008000a00 */
[----:B------:R-:W4:Y:S05]  /*0060*/  LDCU.64 UR8, c[0x0][0x358] ;  /* 0x00006b00ff0877ac */ /* 0x000f2a0008000a00 */
[----:B------:R-:W4:Y:S01]  /*0070*/  LDC.64 R14, c[0x0][0x388] ;  /* 0x0000e200ff0e7b82 */ /* 0x000f220000000a00 */
[----:B-1----:R-:W-:-:S02]  /*0080*/  UIADD3 UR6, UP0, UPT, UR6, 0x1f48, URZ ;  /* 0x00001f4806067890 */ /* 0x002fc4000ff1e0ff */
[----:B---3--:R-:W-:Y:S02]  /*0090*/  UIADD3 UR4, UP1, UPT, UR4, 0x8, URZ ;  /* 0x0000000804047890 */ /* 0x008fe4000ff3e0ff */
[----:B------:R-:W-:Y:S02]  /*00a0*/  UIADD3.X UR7, UPT, UPT, URZ, UR7, URZ, UP0, !UPT ;  /* 0x00000007ff077290 */ /* 0x000fe400087fe4ff */
[----:B------:R-:W-:Y:S01]  /*00b0*/  IMAD.U32 R10, RZ, RZ, UR6 ;  /* 0x00000006ff0a7e24 */ /* 0x000fe2000f8e00ff */
[----:B------:R-:W-:Y:S01]  /*00c0*/  UIADD3.X UR5, UPT, UPT, URZ, UR5, URZ, UP1, !UPT ;  /* 0x00000005ff057290 */ /* 0x000fe20008ffe4ff */
[----:B------:R-:W-:Y:S01]  /*00d0*/  IMAD.U32 R8, RZ, RZ, UR4 ;  /* 0x00000004ff087e24 */ /* 0x000fe2000f8e00ff */
[----:B------:R-:W-:Y:S01]  /*00e0*/  UMOV UR4, URZ ;  /* 0x000000ff00047c82 */ /* 0x000fe20008000000 */
[----:B------:R-:W-:-:S03]  /*00f0*/  IMAD.U32 R11, RZ, RZ, UR7 ;  /* 0x00000007ff0b7e24 */ /* 0x000fc6000f8e00ff */
[----:B------:R-:W-:Y:S02]  /*0100*/  IMAD.U32 R9, RZ, RZ, UR5 ;  /* 0x00000005ff097e24 */ /* 0x000fe4000f8e00ff */
[----:B0-----:R-:W-:-:S04]  /*0110*/  IMAD R2, R2, R2, R3 ;  /* 0x0000000202027224 */ /* 0x001fc800078e0203 */
[C---:B------:R-:W-:Y:S02]  /*0120*/  IMAD R3, R2.reuse, 0x3e8, RZ ;  /* 0x000003e802037824 */ /* 0x040fe400078e02ff */
[----:B--2---:R-:W-:-:S03]  /*0130*/  IMAD.WIDE R12, R2, 0x8, R12 ;  /* 0x00000008020c7825 */ /* 0x004fc600078e020c */
[----:B------:R-:W-:-:S07]  /*0140*/  MOV R4, R3 ;  /* 0x0000000300047202 */ /* 0x000fce0000000f00 */
.L_x_28:
[----:B----4-:R-:W2:Y:S04]  /*0150*/  LDG.E.64 R22, desc[UR8][R12.64+0x1f40] ;  /* 0x001f40080c167981 */ /* 0x010ea8000c1e1b00 */
[----:B------:R-:W2:Y:S04]  /*0160*/  LDG.E.64 R24, desc[UR8][R10.64+-0x8] ;  /* 0xfffff8080a187981 */ /* 0x000ea8000c1e1b00 */
[----:B------:R-:W3:Y:S04]  /*0170*/  LDG.E.64 R30, desc[UR8][R12.64] ;  /* 0x000000080c1e7981 */ /* 0x000ee8000c1e1b00 */
[----:B------:R-:W3:Y:S04]  /*0180*/  LDG.E.64 R20, desc[UR8][R10.64+-0x1f48] ;  /* 0xffe0b8080a147981 */ /* 0x000ee8000c1e1b00 */
[----:B0-----:R-:W4:Y:S04]  /*0190*/  LDG.E.64 R16, desc[UR8][R12.64+0x3e80] ;  /* 0x003e80080c107981 */ /* 0x001f28000c1e1b00 */
[----:B------:R-:W4:Y:S04]  /*01a0*/  LDG.E.64 R18, desc[UR8][R10.64+0x1f38] ;  /* 0x001f38080a127981 */ /* 0x000f28000c1e1b00 */
[----:B------:R-:W5:Y:S01]  /*01b0*/  LDG.E.64 R6, desc[UR8][R8.64+-0x8] ;  /* 0xfffff80808067981 */ /* 0x000f62000c1e1b00 */
[----:B------:R-:W-:Y:S01]  /*01c0*/  BSSY.RECONVERGENT B1, `(.L_x_0) ;  /* 0x000001d000017945 */ /* 0x000fe20003800200 */
[----:B--2---:R-:W-:-:S02]  /*01d0*/  DADD R22, R22, -R24 ;  /* 0x0000000016167229 */ /* 0x004fc40000000818 */
[----:B---3--:R-:W-:-:S06]  /*01e0*/  DADD R30, R30, -R20 ;  /* 0x000000001e1e7229 */ /* 0x008fcc0000000814 */
[----:B------:R-:W-:Y:S02]  /*01f0*/  DMUL R22, R22, R22 ;  /* 0x0000001616167228 */ /* 0x000fe40000000000 */
[----:B----4-:R-:W-:-:S06]  /*0200*/  DADD R16, R16, -R18 ;  /* 0x0000000010107229 */ /* 0x010fcc0000000812 */
[----:B------:R-:W-:-:S08]  /*0210*/  DFMA R22, R30, R30, R22 ;  /* 0x0000001e1e16722b */ /* 0x000fd00000000016 */
[----:B------:R-:W-:Y:S01]  /*0220*/  DFMA R28, R16, R16, R22 ;  /* 0x00000010101c722b */ /* 0x000fe20000000016 */
[----:B------:R-:W-:Y:S01]  /*0230*/  IMAD.MOV.U32 R16, RZ, RZ, 0x1 ;  /* 0x00000001ff107424 */ /* 0x000fe200078e00ff */
[----:B-----5:R-:W-:-:S04]  /*0240*/  DMUL R22, R6, 10 ;  /* 0x4024000006167828 */ /* 0x020fc80000000000 */
[----:B------:R-:W0:Y:S06]  /*0250*/  MUFU.RCP64H R17, R29 ;  /* 0x0000001d00117308 */ /* 0x000e2c0000001800 */
[----:B------:R-:W-:Y:S01]  /*0260*/  FSETP.GEU.AND P1, PT, |R23|, 6.5827683646048100446e-37, PT ;  /* 0x036000001700780b */ /* 0x000fe20003f2e200 */
[----:B0-----:R-:W-:-:S08]  /*0270*/  DFMA R18, -R28, R16, 1 ;  /* 0x3ff000001c12742b */ /* 0x001fd00000000110 */
[----:B------:R-:W-:-:S08]  /*0280*/  DFMA R18, R18, R18, R18 ;  /* 0x000000121212722b */ /* 0x000fd00000000012 */
[----:B------:R-:W-:-:S08]  /*0290*/  DFMA R18, R16, R18, R16 ;  /* 0x000000121012722b */ /* 0x000fd00000000010 */
[----:B------:R-:W-:-:S08]  /*02a0*/  DFMA R16, -R28, R18, 1 ;  /* 0x3ff000001c10742b */ /* 0x000fd00000000112 */
[----:B------:R-:W-:-:S08]  /*02b0*/  DFMA R16, R18, R16, R18 ;  /* 0x000000101210722b */ /* 0x000fd00000000012 */
[----:B------:R-:W-:-:S08]  /*02c0*/  DMUL R6, R22, R16 ;  /* 0x0000001016067228 */ /* 0x000fd00000000000 */
[----:B------:R-:W-:-:S08]  /*02d0*/  DFMA R18, -R28, R6, R22 ;  /* 0x000000061c12722b */ /* 0x000fd00000000116 */
[----:B------:R-:W-:Y:S01]  /*02e0*/  DFMA R6, R16, R18, R6 ;  /* 0x000000121006722b */ /* 0x000fe20000000006 */
[----:B------:R-:W-:-:S09]  /*02f0*/  IMAD.WIDE R16, R4, 0x8, R14 ;  /* 0x0000000804107825 */ /* 0x000fd200078e020e */
[----:B------:R-:W-:-:S05]  /*0300*/  FFMA R0, RZ, R29, R7 ;  /* 0x0000001dff007223 */ /* 0x000fca0000000007 */
[----:B------:R-:W-:-:S13]  /*0310*/  FSETP.GT.AND P0, PT, |R0|, 1.469367938527859385e-39, PT ;  /* 0x001000000000780b */ /* 0x000fda0003f04200 */
[----:B------:R-:W-:Y:S05]  /*0320*/  @P0 BRA P1, `(.L_x_1) ;  /* 0x0000000000180947 */ /* 0x000fea0000800000 */
[----:B------:R-:W-:Y:S01]  /*0330*/  IMAD.MOV.U32 R20, RZ, RZ, R28 ;  /* 0x000000ffff147224 */ /* 0x000fe200078e001c */
[----:B------:R-:W-:Y:S01]  /*0340*/  MOV R0, 0x370 ;  /* 0x0000037000007802 */ /* 0x000fe20000000f00 */
[----:B------:R-:W-:-:S07]  /*0350*/  IMAD.MOV.U32 R21, RZ, RZ, R29 ;  /* 0x000000ffff157224 */ /* 0x000fce00078e001d */
[----:B------:R-:W-:Y:S05]  /*0360*/  CALL.REL.NOINC `($__internal_0_$__cuda_sm20_div_rn_f64_full) ;  /* 0x0000001c005c7944 */ /* 0x000fea0003c00000 */
[----:B------:R-:W-:Y:S01]  /*0370*/  MOV R6, R34 ;  /* 0x0000002200067202 */ /* 0x000fe20000000f00 */
[----:B------:R-:W-:-:S07]  /*0380*/  IMAD.MOV.U32 R7, RZ, RZ, R35 ;  /* 0x000000ffff077224 */ /* 0x000fce00078e0023 */
.L_x_1:
[----:B------:R-:W-:Y:S05]  /*0390*/  BSYNC.RECONVERGENT B1 ;  /* 0x0000000000017941 */ /* 0x000fea0003800200 */
.L_x_0:
[----:B------:R-:W0:Y:S01]  /*03a0*/  MUFU.RSQ64H R21, R29 ;  /* 0x0000001d00157308 */ /* 0x000e220000001c00 */
[----:B------:R-:W-:Y:S01]  /*03b0*/  VIADD R20, R29, 0xfcb00000 ;  /* 0xfcb000001d147836 */ /* 0x000fe20000000000 */
[----:B------:R-:W-:Y:S01]  /*03c0*/  MOV R23, 0x3fd80000 ;  /* 0x3fd8000000177802 */ /* 0x000fe20000000f00 */
[----:B------:R-:W-:Y:S01]  /*03d0*/  IMAD.MOV.U32 R22, RZ, RZ, 0x0 ;  /* 0x00000000ff167424 */ /* 0x000fe200078e00ff */
[----:B------:R-:W-:Y:S02]  /*03e0*/  BSSY.RECONVERGENT B0, `(.L_x_2) ;  /* 0x0000019000007945 */ /* 0x000fe40003800200 */
[----:B------:R-:W-:Y:S01]  /*03f0*/  ISETP.GE.U32.AND P0, PT, R20, 0x7ca00000, PT ;  /* 0x7ca000001400780c */ /* 0x000fe20003f06070 */
[----:B0-----:R-:W-:-:S08]  /*0400*/  DMUL R18, R20, R20 ;  /* 0x0000001414127228 */ /* 0x001fd00000000000 */
[----:B------:R-:W-:-:S08]  /*0410*/  DFMA R18, R28, -R18, 1 ;  /* 0x3ff000001c12742b */ /* 0x000fd00000000812 */
[----:B------:R-:W-:Y:S02]  /*0420*/  DFMA R22, R18, R22, 0.5 ;  /* 0x3fe000001216742b */ /* 0x000fe40000000016 */
[----:B------:R-:W-:-:S08]  /*0430*/  DMUL R18, R20, R18 ;  /* 0x0000001214127228 */ /* 0x000fd00000000000 */
[----:B------:R-:W-:Y:S02]  /*0440*/  DFMA R32, R22, R18, R20 ;  /* 0x000000121620722b */ /* 0x000fe40000000014 */
[----:B------:R-:W-:-:S06]  /*0450*/  DMUL R22, R30, R6 ;  /* 0x000000061e167228 */ /* 0x000fcc0000000000 */
[----:B------:R-:W-:Y:S02]  /*0460*/  DMUL R26, R28, R32 ;  /* 0x000000201c1a7228 */ /* 0x000fe40000000000 */
[----:B------:R-:W-:Y:S02]  /*0470*/  VIADD R19, R33, 0xfff00000 ;  /* 0xfff0000021137836 */ /* 0x000fe40000000000 */
[----:B------:R-:W-:-:S04]  /*0480*/  IMAD.MOV.U32 R18, RZ, RZ, R32 ;  /* 0x000000ffff127224 */ /* 0x000fc800078e0020 */
[----:B------:R-:W-:-:S08]  /*0490*/  DFMA R24, R26, -R26, R28 ;  /* 0x8000001a1a18722b */ /* 0x000fd0000000001c */
[----:B------:R-:W-:Y:S01]  /*04a0*/  DFMA R30, R24, R18, R26 ;  /* 0x00000012181e722b */ /* 0x000fe2000000001a */
[----:B------:R-:W-:Y:S10]  /*04b0*/  @!P0 BRA `(.L_x_3) ;  /* 0x00000000002c8947 */ /* 0x000ff40003800000 */
[----:B------:R-:W-:Y:S01]  /*04c0*/  MOV R0, R24 ;  /* 0x0000001800007202 */ /* 0x000fe20000000f00 */
[----:B------:R-:W-:Y:S01]  /*04d0*/  IMAD.MOV.U32 R21, RZ, RZ, R25 ;  /* 0x000000ffff157224 */ /* 0x000fe200078e0019 */
[----:B------:R-:W-:Y:S01]  /*04e0*/  MOV R24, R28 ;  /* 0x0000001c00187202 */ /* 0x000fe20000000f00 */
[----:B------:R-:W-:Y:S01]  /*04f0*/  IMAD.MOV.U32 R6, RZ, RZ, R32 ;  /* 0x000000ffff067224 */ /* 0x000fe200078e0020 */
[----:B------:R-:W-:Y:S01]  /*0500*/  MOV R30, 0x550 ;  /* 0x00000550001e7802 */ /* 0x000fe20000000f00 */
[----:B------:R-:W-:Y:S02]  /*0510*/  IMAD.MOV.U32 R18, RZ, RZ, R26 ;  /* 0x000000ffff127224 */ /* 0x000fe400078e001a */
[----:B------:R-:W-:Y:S02]  /*0520*/  IMAD.MOV.U32 R5, RZ, RZ, R27 ;  /* 0x000000ffff057224 */ /* 0x000fe400078e001b */
[----:B------:R-:W-:-:S07]  /*0530*/  IMAD.MOV.U32 R25, RZ, RZ, R29 ;  /* 0x000000ffff197224 */ /* 0x000fce00078e001d */
[----:B------:R-:W-:Y:S05]  /*0540*/  CALL.REL.NOINC `($__internal_1_$__cuda_sm20_dsqrt_rn_f64_mediumpath_v1) ;  /* 0x0000002000507944 */ /* 0x000fea0003c00000 */
[----:B------:R-:W-:Y:S02]  /*0550*/  IMAD.MOV.U32 R30, RZ, RZ, R6 ;  /* 0x000000ffff1e7224 */ /* 0x000fe400078e0006 */
[----:B------:R-:W-:-:S07]  /*0560*/  IMAD.MOV.U32 R31, RZ, RZ, R7 ;  /* 0x000000ffff1f7224 */ /* 0x000fce00078e0007 */
.L_x_3:
[----:B------:R-:W-:Y:S05]  /*0570*/  BSYNC.RECONVERGENT B0 ;  /* 0x0000000000007941 */ /* 0x000fea0003800200 */
.L_x_2:
[----:B------:R-:W0:Y:S01]  /*0580*/  MUFU.RCP64H R7, R31 ;  /* 0x0000001f00077308 */ /* 0x000e220000001800 */
[----:B------:R-:W-:Y:S01]  /*0590*/  MOV R6, 0x1 ;  /* 0x0000000100067802 */ /* 0x000fe20000000f00 */
[----:B------:R-:W-:Y:S01]  /*05a0*/  BSSY.RECONVERGENT B1, `(.L_x_4) ;  /* 0x0000013000017945 */ /* 0x000fe20003800200 */
[----:B------:R-:W-:-:S04]  /*05b0*/  FSETP.GEU.AND P1, PT, |R23|, 6.5827683646048100446e-37, PT ;  /* 0x036000001700780b */ /* 0x000fc80003f2e200 */
[----:B0-----:R-:W-:-:S08]  /*05c0*/  DFMA R18, R6, -R30, 1 ;  /* 0x3ff000000612742b */ /* 0x001fd0000000081e */
[----:B------:R-:W-:-:S08]  /*05d0*/  DFMA R18, R18, R18, R18 ;  /* 0x000000121212722b */ /* 0x000fd00000000012 */
[----:B------:R-:W-:-:S08]  /*05e0*/  DFMA R18, R6, R18, R6 ;  /* 0x000000120612722b */ /* 0x000fd00000000006 */
[----:B------:R-:W-:-:S08]  /*05f0*/  DFMA R6, R18, -R30, 1 ;  /* 0x3ff000001206742b */ /* 0x000fd0000000081e */
[----:B------:R-:W-:-:S08]  /*0600*/  DFMA R6, R18, R6, R18 ;  /* 0x000000061206722b */ /* 0x000fd00000000012 */
[----:B------:R-:W-:-:S08]  /*0610*/  DMUL R18, R22, R6 ;  /* 0x0000000616127228 */ /* 0x000fd00000000000 */
[----:B------:R-:W-:-:S08]  /*0620*/  DFMA R20, R18, -R30, R22 ;  /* 0x8000001e1214722b */ /* 0x000fd00000000016 */
[----:B------:R-:W-:-:S10]  /*0630*/  DFMA R6, R6, R20, R18 ;  /* 0x000000140606722b */ /* 0x000fd40000000012 */
[----:B------:R-:W-:-:S05]  /*0640*/  FFMA R0, RZ, R31, R7 ;  /* 0x0000001fff007223 */ /* 0x000fca0000000007 */
[----:B------:R-:W-:-:S13]  /*0650*/  FSETP.GT.AND P0, PT, |R0|, 1.469367938527859385e-39, PT ;  /* 0x001000000000780b */ /* 0x000fda0003f04200 */
[----:B------:R-:W-:Y:S05]  /*0660*/  @P0 BRA P1, `(.L_x_5) ;  /* 0x0000000000180947 */ /* 0x000fea0000800000 */
[----:B------:R-:W-:Y:S01]  /*0670*/  IMAD.MOV.U32 R20, RZ, RZ, R30 ;  /* 0x000000ffff147224 */ /* 0x000fe200078e001e */
[----:B------:R-:W-:Y:S01]  /*0680*/  MOV R0, 0x6b0 ;  /* 0x000006b000007802 */ /* 0x000fe20000000f00 */
[----:B------:R-:W-:-:S07]  /*0690*/  IMAD.MOV.U32 R21, RZ, RZ, R31 ;  /* 0x000000ffff157224 */ /* 0x000fce00078e001f */
[----:B------:R-:W-:Y:S05]  /*06a0*/  CALL.REL.NOINC `($__internal_0_$__cuda_sm20_div_rn_f64_full) ;  /* 0x00000018008c7944 */ /* 0x000fea0003c00000 */
[----:B------:R-:W-:Y:S01]  /*06b0*/  IMAD.MOV.U32 R6, RZ, RZ, R34 ;  /* 0x000000ffff067224 */ /* 0x000fe200078e0022 */
[----:B------:R-:W-:-:S07]  /*06c0*/  MOV R7, R35 ;  /* 0x0000002300077202 */ /* 0x000fce0000000f00 */
.L_x_5:
[----:B------:R-:W-:Y:S05]  /*06d0*/  BSYNC.RECONVERGENT B1 ;  /* 0x0000000000017941 */ /* 0x000fea0003800200 */
.L_x_4:
[----:B------:R0:W-:Y:S04]  /*06e0*/  STG.E.64 desc[UR8][R16.64], R6 ;  /* 0x0000000610007986 */ /* 0x0001e8000c101b08 */
[----:B------:R-:W2:Y:S01]  /*06f0*/  LDG.E.64 R22, desc[UR8][R8.64+-0x8] ;  /* 0xfffff80808167981 */ /* 0x000ea2000c1e1b00 */
[----:B------:R-:W1:Y:S01]  /*0700*/  MUFU.RCP64H R19, R29 ;  /* 0x0000001d00137308 */ /* 0x000e620000001800 */
[----:B------:R-:W-:Y:S01]  /*0710*/  IMAD.MOV.U32 R18, RZ, RZ, 0x1 ;  /* 0x00000001ff127424 */ /* 0x000fe200078e00ff */
[----:B------:R-:W-:Y:S05]  /*0720*/  BSSY.RECONVERGENT B1, `(.L_x_6) ;  /* 0x0000014000017945 */ /* 0x000fea0003800200 */
[----:B-1----:R-:W-:-:S08]  /*0730*/  DFMA R20, -R28, R18, 1 ;  /* 0x3ff000001c14742b */ /* 0x002fd00000000112 */
[----:B------:R-:W-:-:S08]  /*0740*/  DFMA R20, R20, R20, R20 ;  /* 0x000000141414722b */ /* 0x000fd00000000014 */
[----:B------:R-:W-:-:S08]  /*0750*/  DFMA R20, R18, R20, R18 ;  /* 0x000000141214722b */ /* 0x000fd00000000012 */
[----:B------:R-:W-:-:S08]  /*0760*/  DFMA R18, -R28, R20, 1 ;  /* 0x3ff000001c12742b */ /* 0x000fd00000000114 */
[----:B------:R-:W-:Y:S02]  /*0770*/  DFMA R20, R20, R18, R20 ;  /* 0x000000121414722b */ /* 0x000fe40000000014 */
[----:B--2---:R-:W-:-:S08]  /*0780*/  DMUL R22, R22, 10 ;  /* 0x4024000016167828 */ /* 0x004fd00000000000 */
[----:B------:R-:W-:Y:S02]  /*0790*/  DMUL R18, R20, R22 ;  /* 0x0000001614127228 */ /* 0x000fe40000000000 */
[----:B------:R-:W-:-:S06]  /*07a0*/  FSETP.GEU.AND P1, PT, |R23|, 6.5827683646048100446e-37, PT ;  /* 0x036000001700780b */ /* 0x000fcc0003f2e200 */
[----:B0-----:R-:W-:-:S08]  /*07b0*/  DFMA R6, -R28, R18, R22 ;  /* 0x000000121c06722b */ /* 0x001fd00000000116 */
        /* <DEDUP_REMOVED lines=10> */
.L_x_7:
[----:B------:R-:W-:Y:S05]  /*0860*/  BSYNC.RECONVERGENT B1 ;  /* 0x0000000000017941 */ /* 0x000fea0003800200 */
.L_x_6:
[----:B------:R-:W2:Y:S04]  /*0870*/  LDG.E.64 R18, desc[UR8][R12.64+0x1f40] ;  /* 0x001f40080c127981 */ /* 0x000ea8000c1e1b00 */
[----:B------:R-:W2:Y:S01]  /*0880*/  LDG.E.64 R20, desc[UR8][R10.64+-0x8] ;  /* 0xfffff8080a147981 */ /* 0x000ea2000c1e1b00 */
[----:B------:R-:W0:Y:S01]  /*0890*/  MUFU.RCP64H R23, R31 ;  /* 0x0000001f00177308 */ /* 0x000e220000001800 */
[----:B------:R-:W-:Y:S01]  /*08a0*/  IMAD.MOV.U32 R22, RZ, RZ, 0x1 ;  /* 0x00000001ff167424 */ /* 0x000fe200078e00ff */
[----:B------:R-:W-:Y:S05]  /*08b0*/  BSSY.RECONVERGENT B1, `(.L_x_8) ;  /* 0x0000015000017945 */ /* 0x000fea0003800200 */
[----:B0-----:R-:W-:-:S08]  /*08c0*/  DFMA R24, R22, -R30, 1 ;  /* 0x3ff000001618742b */ /* 0x001fd0000000081e */
[----:B------:R-:W-:-:S08]  /*08d0*/  DFMA R24, R24, R24, R24 ;  /* 0x000000181818722b */ /* 0x000fd00000000018 */
[----:B------:R-:W-:Y:S02]  /*08e0*/  DFMA R24, R22, R24, R22 ;  /* 0x000000181618722b */ /* 0x000fe40000000016 */
[----:B--2---:R-:W-:-:S06]  /*08f0*/  DADD R18, R18, -R20 ;  /* 0x0000000012127229 */ /* 0x004fcc0000000814 */
[----:B------:R-:W-:Y:S02]  /*0900*/  DFMA R20, R24, -R30, 1 ;  /* 0x3ff000001814742b */ /* 0x000fe4000000081e */
[----:B------:R-:W-:-:S06]  /*0910*/  DMUL R22, R18, R6 ;  /* 0x0000000612167228 */ /* 0x000fcc0000000000 */
[----:B------:R-:W-:-:S08]  /*0920*/  DFMA R20, R24, R20, R24 ;  /* 0x000000141814722b */ /* 0x000fd00000000018 */
[----:B------:R-:W-:Y:S01]  /*0930*/  DMUL R6, R20, R22 ;  /* 0x0000001614067228 */ /* 0x000fe20000000000 */
[----:B------:R-:W-:-:S07]  /*0940*/  FSETP.GEU.AND P1, PT, |R23|, 6.5827683646048100446e-37, PT ;  /* 0x036000001700780b */ /* 0x000fce0003f2e200 */
[----:B------:R-:W-:-:S08]  /*0950*/  DFMA R18, R6, -R30, R22 ;  /* 0x8000001e0612722b */ /* 0x000fd00000000016 */
[----:B------:R-:W-:-:S10]  /*0960*/  DFMA R6, R20, R18, R6 ;  /* 0x000000121406722b */ /* 0x000fd40000000006 */
[----:B------:R-:W-:-:S05]  /*0970*/  FFMA R0, RZ, R31, R7 ;  /* 0x0000001fff007223 */ /* 0x000fca0000000007 */
[----:B------:R-:W-:-:S13]  /*0980*/  FSETP.GT.AND P0, PT, |R0|, 1.469367938527859385e-39, PT ;  /* 0x001000000000780b */ /* 0x000fda0003f04200 */
[----:B------:R-:W-:Y:S05]  /*0990*/  @P0 BRA P1, `(.L_x_9) ;  /* 0x0000000000180947 */ /* 0x000fea0000800000 */
[----:B------:R-:W-:Y:S01]  /*09a0*/  IMAD.MOV.U32 R20, RZ, RZ, R30 ;  /* 0x000000ffff147224 */ /* 0x000fe200078e001e */
[----:B------:R-:W-:Y:S02]  /*09b0*/  MOV R21, R31 ;  /* 0x0000001f00157202 */ /* 0x000fe40000000f00 */
[----:B------:R-:W-:-:S07]  /*09c0*/  MOV R0, 0x9e0 ;  /* 0x000009e000007802 */ /* 0x000fce0000000f00 */
[----:B------:R-:W-:Y:S05]  /*09d0*/  CALL.REL.NOINC `($__internal_0_$__cuda_sm20_div_rn_f64_full) ;  /* 0x0000001400c07944 */ /* 0x000fea0003c00000 */
[----:B------:R-:W-:Y:S02]  /*09e0*/  IMAD.MOV.U32 R6, RZ, RZ, R34 ;  /* 0x000000ffff067224 */ /* 0x000fe400078e0022 */
[----:B------:R-:W-:-:S07]  /*09f0*/  IMAD.MOV.U32 R7, RZ, RZ, R35 ;  /* 0x000000ffff077224 */ /* 0x000fce00078e0023 */
.L_x_9:
[----:B------:R-:W-:Y:S05]  /*0a00*/  BSYNC.RECONVERGENT B1 ;  /* 0x0000000000017941 */ /* 0x000fea0003800200 */
.L_x_8:
        /* <DEDUP_REMOVED lines=18> */
[----:B------:R-:W-:Y:S01]  /*0b30*/  MOV R20, R28 ;  /* 0x0000001c00147202 */ /* 0x000fe20000000f00 */
[----:B------:R-:W-:Y:S01]  /*0b40*/  IMAD.MOV.U32 R21, RZ, RZ, R29 ;  /* 0x000000ffff157224 */ /* 0x000fe200078e001d */
[----:B------:R-:W-:-:S07]  /*0b50*/  MOV R0, 0xb70 ;  /* 0x00000b7000007802 */ /* 0x000fce0000000f00 */
[----:B------:R-:W-:Y:S05]  /*0b60*/  CALL.REL.NOINC `($__internal_0_$__cuda_sm20_div_rn_f64_full) ;  /* 0x00000014005c7944 */ /* 0x000fea0003c00000 */
[----:B------:R-:W-:Y:S02]  /*0b70*/  IMAD.MOV.U32 R6, RZ, RZ, R34 ;  /* 0x000000ffff067224 */ /* 0x000fe400078e0022 */
[----:B------:R-:W-:-:S07]  /*0b80*/  IMAD.MOV.U32 R7, RZ, RZ, R35 ;  /* 0x000000ffff077224 */ /* 0x000fce00078e0023 */
.L_x_11:
[----:B------:R-:W-:Y:S05]  /*0b90*/  BSYNC.RECONVERGENT B1 ;  /* 0x0000000000017941 */ /* 0x000fea0003800200 */
.L_x_10:
[----:B------:R-:W2:Y:S04]  /*0ba0*/  LDG.E.64 R18, desc[UR8][R12.64+0x3e80] ;  /* 0x003e80080c127981 */ /* 0x000ea8000c1e1b00 */
[----:B------:R-:W2:Y:S01]  /*0bb0*/  LDG.E.64 R20, desc[UR8][R10.64+0x1f38] ;  /* 0x001f38080a147981 */ /* 0x000ea2000c1e1b00 */
[----:B------:R-:W0:Y:S01]  /*0bc0*/  MUFU.RCP64H R23, R31 ;  /* 0x0000001f00177308 */ /* 0x000e220000001800 */
[----:B------:R-:W-:Y:S01]  /*0bd0*/  MOV R22, 0x1 ;  /* 0x0000000100167802 */ /* 0x000fe20000000f00 */
        /* <DEDUP_REMOVED lines=21> */
.L_x_13:
[----:B------:R-:W-:Y:S05]  /*0d30*/  BSYNC.RECONVERGENT B1 ;  /* 0x0000000000017941 */ /* 0x000fea0003800200 */
.L_x_12:
[----:B------:R-:W-:-:S05]  /*0d40*/  IADD3 R32, P0, PT, R16, 0x1000000, RZ ;  /* 0x0100000010207810 */ /* 0x000fca0007f1e0ff */
[----:B------:R-:W-:-:S05]  /*0d50*/  IMAD.X R33, RZ, RZ, R17, P0 ;  /* 0x000000ffff217224 */ /* 0x000fca00000e0611 */
[----:B------:R0:W-:Y:S04]  /*0d60*/  STG.E.64 desc[UR8][R32.64+-0xbdc00], R6 ;  /* 0xf424000620007986 */ /* 0x0001e8000c101b08 */
[----:B------:R-:W2:Y:S04]  /*0d70*/  LDG.E.64 R22, desc[UR8][R12.64+0x1f40] ;  /* 0x001f40080c167981 */ /* 0x000ea8000c1e1b00 */
[----:B------:R-:W2:Y:S04]  /*0d80*/  LDG.E.64 R24, desc[UR8][R10.64] ;  /* 0x000000080a187981 */ /* 0x000ea8000c1e1b00 */
[----:B------:R-:W3:Y:S04]  /*0d90*/  LDG.E.64 R30, desc[UR8][R12.64] ;  /* 0x000000080c1e7981 */ /* 0x000ee8000c1e1b00 */
[----:B------:R-:W3:Y:S04]  /*0da0*/  LDG.E.64 R20, desc[UR8][R10.64+-0x1f40] ;  /* 0xffe0c0080a147981 */ /* 0x000ee8000c1e1b00 */
[----:B------:R-:W4:Y:S04]  /*0db0*/  LDG.E.64 R26, desc[UR8][R12.64+0x3e80] ;  /* 0x003e80080c1a7981 */ /* 0x000f28000c1e1b00 */
[----:B------:R-:W4:Y:S04]  /*0dc0*/  LDG.E.64 R28, desc[UR8][R10.64+0x1f40] ;  /* 0x001f40080a1c7981 */ /* 0x000f28000c1e1b00 */
[----:B------:R-:W5:Y:S01]  /*0dd0*/  LDG.E.64 R18, desc[UR8][R8.64] ;  /* 0x0000000808127981 */ /* 0x000f62000c1e1b00 */
[----:B0-----:R-:W-:Y:S01]  /*0de0*/  IMAD.MOV.U32 R6, RZ, RZ, 0x1 ;  /* 0x00000001ff067424 */ /* 0x001fe200078e00ff */
[----:B------:R-:W-:Y:S01]  /*0df0*/  BSSY.RECONVERGENT B1, `(.L_x_14) ;  /* 0x000001b000017945 */ /* 0x000fe20003800200 */
[----:B--2---:R-:W-:-:S02]  /*0e00*/  DADD R22, R22, -R24 ;  /* 0x0000000016167229 */ /* 0x004fc40000000818 */
[----:B---3--:R-:W-:-:S06]  /*0e10*/  DADD R30, R30, -R20 ;  /* 0x000000001e1e7229 */ /* 0x008fcc0000000814 */
[----:B------:R-:W-:Y:S02]  /*0e20*/  DMUL R22, R22, R22 ;  /* 0x0000001616167228 */ /* 0x000fe40000000000 */
[----:B----4-:R-:W-:-:S06]  /*0e30*/  DADD R28, R26, -R28 ;  /* 0x000000001a1c7229 */ /* 0x010fcc000000081c */
[----:B------:R-:W-:-:S08]  /*0e40*/  DFMA R22, R30, R30, R22 ;  /* 0x0000001e1e16722b */ /* 0x000fd00000000016 */
[----:B------:R-:W-:Y:S02]  /*0e50*/  DFMA R28, R28, R28, R22 ;  /* 0x0000001c1c1c722b */ /* 0x000fe40000000016 */
        /* <DEDUP_REMOVED lines=20> */
.L_x_15:
[----:B------:R-:W-:Y:S05]  /*0fa0*/  BSYNC.RECONVERGENT B1 ;  /* 0x0000000000017941 */ /* 0x000fea0003800200 */
.L_x_14:
[----:B------:R-:W0:Y:S01]  /*0fb0*/  MUFU.RSQ64H R25, R29 ;  /* 0x0000001d00197308 */ /* 0x000e220000001c00 */
[----:B------:R-:W-:Y:S01]  /*0fc0*/  VIADD R24, R29, 0xfcb00000 ;  /* 0xfcb000001d187836 */ /* 0x000fe20000000000 */
[----:B------:R-:W-:Y:S01]  /*0fd0*/  MOV R20, 0x0 ;  /* 0x0000000000147802 */ /* 0x000fe20000000f00 */
[----:B------:R-:W-:Y:S01]  /*0fe0*/  IMAD.MOV.U32 R21, RZ, RZ, 0x3fd80000 ;  /* 0x3fd80000ff157424 */ /* 0x000fe200078e00ff */
[----:B------:R-:W-:Y:S01]  /*0ff0*/  DMUL R26, R30, R6 ;  /* 0x000000061e1a7228 */ /* 0x000fe20000000000 */
[----:B------:R-:W-:Y:S01]  /*1000*/  BSSY.RECONVERGENT B0, `(.L_x_16) ;  /* 0x0000018000007945 */ /* 0x000fe20003800200 */
[----:B------:R-:W-:Y:S01]  /*1010*/  ISETP.GE.U32.AND P0, PT, R24, 0x7ca00000, PT ;  /* 0x7ca000001800780c */ /* 0x000fe20003f06070 */
[----:B0-----:R-:W-:-:S08]  /*1020*/  DMUL R18, R24, R24 ;  /* 0x0000001818127228 */ /* 0x001fd00000000000 */
[----:B------:R-:W-:-:S08]  /*1030*/  DFMA R18, R28, -R18, 1 ;  /* 0x3ff000001c12742b */ /* 0x000fd00000000812 */
[----:B------:R-:W-:Y:S02]  /*1040*/  DFMA R20, R18, R20, 0.5 ;  /* 0x3fe000001214742b */ /* 0x000fe40000000014 */
[----:B------:R-:W-:-:S08]  /*1050*/  DMUL R18, R24, R18 ;  /* 0x0000001218127228 */ /* 0x000fd00000000000 */
[----:B------:R-:W-:-:S08]  /*1060*/  DFMA R32, R20, R18, R24 ;  /* 0x000000121420722b */ /* 0x000fd00000000018 */
[----:B------:R-:W-:Y:S02]  /*1070*/  DMUL R22, R28, R32 ;  /* 0x000000201c167228 */ /* 0x000fe40000000000 */
[----:B------:R-:W-:Y:S02]  /*1080*/  VIADD R19, R33, 0xfff00000 ;  /* 0xfff0000021137836 */ /* 0x000fe40000000000 */
[----:B------:R-:W-:-:S04]  /*1090*/  IMAD.MOV.U32 R18, RZ, RZ, R32 ;  /* 0x000000ffff127224 */ /* 0x000fc800078e0020 */
[----:B------:R-:W-:-:S08]  /*10a0*/  DFMA R20, R22, -R22, R28 ;  /* 0x800000161614722b */ /* 0x000fd0000000001c */
[----:B------:R-:W-:Y:S01]  /*10b0*/  DFMA R30, R20, R18, R22 ;  /* 0x00000012141e722b */ /* 0x000fe20000000016 */
[----:B------:R-:W-:Y:S10]  /*10c0*/  @!P0 BRA `(.L_x_17) ;  /* 0x00000000002c8947 */ /* 0x000ff40003800000 */
[----:B------:R-:W-:Y:S01]  /*10d0*/  IMAD.MOV.U32 R0, RZ, RZ, R20 ;  /* 0x000000ffff007224 */ /* 0x000fe200078e0014 */
[----:B------:R-:W-:Y:S01]  /*10e0*/  MOV R20, R24 ;  /* 0x0000001800147202 */ /* 0x000fe20000000f00 */
[----:B------:R-:W-:Y:S01]  /*10f0*/  IMAD.MOV.U32 R18, RZ, RZ, R22 ;  /* 0x000000ffff127224 */ /* 0x000fe200078e0016 */
[----:B------:R-:W-:Y:S01]  /*1100*/  MOV R6, R32 ;  /* 0x0000002000067202 */ /* 0x000fe20000000f00 */
[----:B------:R-:W-:Y:S01]  /*1110*/  IMAD.MOV.U32 R5, RZ, RZ, R23 ;  /* 0x000000ffff057224 */ /* 0x000fe200078e0017 */
[----:B------:R-:W-:Y:S01]  /*1120*/  MOV R30, 0x1160 ;  /* 0x00001160001e7802 */ /* 0x000fe20000000f00 */
[----:B------:R-:W-:Y:S02]  /*1130*/  IMAD.MOV.U32 R24, RZ, RZ, R28 ;  /* 0x000000ffff187224 */ /* 0x000fe400078e001c */
[----:B------:R-:W-:-:S07]  /*1140*/  IMAD.MOV.U32 R25, RZ, RZ, R29 ;  /* 0x000000ffff197224 */ /* 0x000fce00078e001d */
[----:B------:R-:W-:Y:S05]  /*1150*/  CALL.REL.NOINC `($__internal_1_$__cuda_sm20_dsqrt_rn_f64_mediumpath_v1) ;  /* 0x00000014004c7944 */ /* 0x000fea0003c00000 */
[----:B------:R-:W-:Y:S01]  /*1160*/  IMAD.MOV.U32 R30, RZ, RZ, R6 ;  /* 0x000000ffff1e7224 */ /* 0x000fe200078e0006 */
[----:B------:R-:W-:-:S07]  /*1170*/  MOV R31, R7 ;  /* 0x00000007001f7202 */ /* 0x000fce0000000f00 */
.L_x_17:
[----:B------:R-:W-:Y:S05]  /*1180*/  BSYNC.RECONVERGENT B0 ;  /* 0x0000000000007941 */ /* 0x000fea0003800200 */
.L_x_16:
[----:B------:R-:W0:Y:S01]  /*1190*/  MUFU.RCP64H R7, R31 ;  /* 0x0000001f00077308 */ /* 0x000e220000001800 */
[----:B------:R-:W-:Y:S01]  /*11a0*/  IMAD.MOV.U32 R6, RZ, RZ, 0x1 ;  /* 0x00000001ff067424 */ /* 0x000fe200078e00ff */
[----:B------:R-:W-:Y:S01]  /*11b0*/  FSETP.GEU.AND P1, PT, |R27|, 6.5827683646048100446e-37, PT ;  /* 0x036000001b00780b */ /* 0x000fe20003f2e200 */
[----:B------:R-:W-:Y:S04]  /*11c0*/  BSSY.RECONVERGENT B1, `(.L_x_18) ;  /* 0x0000014000017945 */ /* 0x000fe80003800200 */
        /* <DEDUP_REMOVED lines=12> */
[----:B------:R-:W-:Y:S01]  /*1290*/  MOV R20, R30 ;  /* 0x0000001e00147202 */ /* 0x000fe20000000f00 */
[----:B------:R-:W-:Y:S01]  /*12a0*/  IMAD.MOV.U32 R23, RZ, RZ, R27 ;  /* 0x000000ffff177224 */ /* 0x000fe200078e001b */
[----:B------:R-:W-:Y:S01]  /*12b0*/  MOV R0, 0x12e0 ;  /* 0x000012e000007802 */ /* 0x000fe20000000f00 */
[----:B------:R-:W-:-:S07]  /*12c0*/  IMAD.MOV.U32 R21, RZ, RZ, R31 ;  /* 0x000000ffff157224 */ /* 0x000fce00078e001f */
[----:B------:R-:W-:Y:S05]  /*12d0*/  CALL.REL.NOINC `($__internal_0_$__cuda_sm20_div_rn_f64_full) ;  /* 0x0000000c00807944 */ /* 0x000fea0003c00000 */
[----:B------:R-:W-:Y:S02]  /*12e0*/  IMAD.MOV.U32 R6, RZ, RZ, R34 ;  /* 0x000000ffff067224 */ /* 0x000fe400078e0022 */
[----:B------:R-:W-:-:S07]  /*12f0*/  IMAD.MOV.U32 R7, RZ, RZ, R35 ;  /* 0x000000ffff077224 */ /* 0x000fce00078e0023 */
.L_x_19:
[----:B------:R-:W-:Y:S05]  /*1300*/  BSYNC.RECONVERGENT B1 ;  /* 0x0000000000017941 */ /* 0x000fea0003800200 */
.L_x_18:
[----:B------:R0:W-:Y:S04]  /*1310*/  STG.E.64 desc[UR8][R16.64+0x8], R6 ;  /* 0x0000080610007986 */ /* 0x0001e8000c101b08 */
[----:B------:R-:W2:Y:S01]  /*1320*/  LDG.E.64 R22, desc[UR8][R8.64] ;  /* 0x0000000808167981 */ /* 0x000ea2000c1e1b00 */
[----:B------:R-:W1:Y:S01]  /*1330*/  MUFU.RCP64H R19, R29 ;  /* 0x0000001d00137308 */ /* 0x000e620000001800 */
[----:B------:R-:W-:Y:S01]  /*1340*/  MOV R18, 0x1 ;  /* 0x0000000100127802 */ /* 0x000fe20000000f00 */
        /* <DEDUP_REMOVED lines=20> */
.L_x_21:
[----:B------:R-:W-:Y:S05]  /*1490*/  BSYNC.RECONVERGENT B1 ;  /* 0x0000000000017941 */ /* 0x000fea0003800200 */
.L_x_20:
        /* <DEDUP_REMOVED lines=25> */
.L_x_23:
[----:B------:R-:W-:Y:S05]  /*1630*/  BSYNC.RECONVERGENT B1 ;  /* 0x0000000000017941 */ /* 0x000fea0003800200 */
.L_x_22:
        /* <DEDUP_REMOVED lines=24> */
.L_x_25:
[----:B------:R-:W-:Y:S05]  /*17c0*/  BSYNC.RECONVERGENT B1 ;  /* 0x0000000000017941 */ /* 0x000fea0003800200 */
.L_x_24:
        /* <DEDUP_REMOVED lines=25> */
.L_x_27:
[----:B------:R-:W-:Y:S05]  /*1960*/  BSYNC.RECONVERGENT B1 ;  /* 0x0000000000017941 */ /* 0x000fea0003800200 */
.L_x_26:
[----:B------:R-:W-:Y:S01]  /*1970*/  IADD3 R16, P0, PT, R16, 0x1000000, RZ ;  /* 0x0100000010107810 */ /* 0x000fe20007f1e0ff */
[----:B------:R-:W-:Y:S01]  /*1980*/  UIADD3 UR4, UPT, UPT, UR4, 0x2, URZ ;  /* 0x0000000204047890 */ /* 0x000fe2000fffe0ff */
[----:B------:R-:W-:Y:S01]  /*1990*/  IADD3 R8, P1, PT, R8, 0x10, RZ ;  /* 0x0000001008087810 */ /* 0x000fe20007f3e0ff */
[----:B------:R-:W-:Y:S01]  /*19a0*/  VIADD R4, R4, 0x2 ;  /* 0x0000000204047836 */ /* 0x000fe20000000000 */
[----:B------:R-:W-:Y:S01]  /*19b0*/  IADD3.X R17, PT, PT, RZ, R17, RZ, P0, !PT ;  /* 0x00000011ff117210 */ /* 0x000fe200007fe4ff */
[----:B------:R-:W-:Y:S01]  /*19c0*/  UISETP.NE.AND UP0, UPT, UR4, 0x3e8, UPT ;  /* 0x000003e80400788c */ /* 0x000fe2000bf05270 */
[----:B------:R-:W-:Y:S01]  /*19d0*/  IADD3 R10, P0, PT, R10, 0x10, RZ ;  /* 0x000000100a0a7810 */ /* 0x000fe20007f1e0ff */
[----:B------:R-:W-:Y:S02]  /*19e0*/  IMAD.X R9, RZ, RZ, R9, P1 ;  /* 0x000000ffff097224 */ /* 0x000fe400008e0609 */
[----:B------:R0:W-:Y:S02]  /*19f0*/  STG.E.64 desc[UR8][R16.64+-0xbdbf8], R6 ;  /* 0xf424080610007986 */ /* 0x0001e4000c101b08 */
[----:B------:R-:W-:-:S03]  /*1a00*/  IMAD.X R11, RZ, RZ, R11, P0 ;  /* 0x000000ffff0b7224 */ /* 0x000fc600000e060b */
[----:B------:R-:W-:Y:S05]  /*1a10*/  BRA.U UP0, `(.L_x_28) ;  /* 0xffffffe500cc7547 */ /* 0x000fea000b83ffff */
[----:B------:R-:W1:Y:S01]  /*1a20*/  LDC.64 R4, c[0x0][0x388] ;  /* 0x0000e200ff047b82 */ /* 0x000e620000000a00 */
[----:B------:R-:W2:Y:S01]  /*1a30*/  LDCU.64 UR6, c[0x0][0x388] ;  /* 0x00007100ff0677ac */ /* 0x000ea20008000a00 */
[----:B------:R-:W-:Y:S01]  /*1a40*/  IMAD.MOV R0, RZ, RZ, -R2 ;  /* 0x000000ffff007224 */ /* 0x000fe200078e0a02 */
[----:B------:R-:W-:-:S05]  /*1a50*/  UMOV UR4, URZ ;  /* 0x000000ff00047c82 */ /* 0x000fca0008000000 */
[----:B0-----:R-:W0:Y:S01]  /*1a60*/  LDC.64 R6, c[0x0][0x390] ;  /* 0x0000e400ff067b82 */ /* 0x001e220000000a00 */
[----:B--2---:R-:W-:-:S04]  /*1a70*/  UIADD3 UR5, UP0, UPT, UR6, 0x7a1200, URZ ;  /* 0x007a120006057890 */ /* 0x004fc8000ff1e0ff */
[----:B------:R-:W-:Y:S01]  /*1a80*/  UIADD3.X UR6, UPT, UPT, URZ, UR7, URZ, UP0, !UPT ;  /* 0x00000007ff067290 */ /* 0x000fe200087fe4ff */
[----:B-1----:R-:W-:-:S03]  /*1a90*/  IMAD.WIDE R4, R3, 0x8, R4 ;  /* 0x0000000803047825 */ /* 0x002fc600078e0204 */
[----:B------:R-:W-:-:S04]  /*1aa0*/  IADD3 R8, P0, PT, R4, 0x7a1210, RZ ;  /* 0x007a121004087810 */ /* 0x000fc80007f1e0ff */
[----:B------:R-:W-:Y:S01]  /*1ab0*/  IADD3.X R9, PT, PT, RZ, R5, RZ, P0, !PT ;  /* 0x00000005ff097210 */ /* 0x000fe200007fe4ff */
[----:B0-----:R-:W-:-:S08]  /*1ac0*/  IMAD.WIDE R4, R2, 0x8, R6 ;  /* 0x0000000802047825 */ /* 0x001fd000078e0206 */
.L_x_33:
[----:B------:R-:W-:Y:S01]  /*1ad0*/  ISETP.NE.AND P0, PT, R0, RZ, PT ;  /* 0x000000ff0000720c */ /* 0x000fe20003f05270 */
[----:B------:R-:W-:Y:S02]  /*1ae0*/  IMAD.U32 R6, RZ, RZ, UR5 ;  /* 0x00000005ff067e24 */ /* 0x000fe4000f8e00ff */
[----:B------:R-:W-:-:S10]  /*1af0*/  IMAD.U32 R7, RZ, RZ, UR6 ;  /* 0x00000006ff077e24 */ /* 0x000fd4000f8e00ff */
[----:B------:R-:W-:Y:S01]  /*1b00*/  @P0 IMAD.WIDE R6, R3, 0x8, R6 ;  /* 0x0000000803060825 */ /* 0x000fe200078e0206 */
[----:B0-----:R-:W2:Y:S04]  /*1b10*/  @P0 LDG.E.64 R14, desc[UR8][R4.64] ;  /* 0x00000008040e0981 */ /* 0x001ea8000c1e1b00 */
[----:B------:R-:W2:Y:S01]  /*1b20*/  @P0 LDG.E.64 R10, desc[UR8][R6.64+-0x7a1200] ;  /* 0x85ee0008060a0981 */ /* 0x000ea2000c1e1b00 */
[----:B------:R-:W-:Y:S01]  /*1b30*/  @P0 MOV R20, 0x9999999a ;  /* 0x9999999a00140802 */ /* 0x000fe20000000f00 */
[----:B------:R-:W-:Y:S02]  /*1b40*/  @P0 IMAD.MOV.U32 R21, RZ, RZ, 0x3fb99999 ;  /* 0x3fb99999ff150424 */ /* 0x000fe400078e00ff */
[----:B------:R-:W3:Y:S04]  /*1b50*/  @P0 LDG.E.64 R16, desc[UR8][R4.64+0x1f40] ;  /* 0x001f400804100981 */ /* 0x000ee8000c1e1b00 */
[----:B------:R-:W4:Y:S01]  /*1b60*/  @P0 LDG.E.64 R18, desc[UR8][R4.64+0x3e80] ;  /* 0x003e800804120981 */ /* 0x000f22000c1e1b00 */
[----:B--2---:R-:W-:-:S07]  /*1b70*/  @P0 DFMA R10, R10, R20, R14 ;  /* 0x000000140a0a022b */ /* 0x004fce000000000e */
[----:B------:R0:W-:Y:S04]  /*1b80*/  @P0 STG.E.64 desc[UR8][R4.64], R10 ;  /* 0x0000000a04000986 */ /* 0x0001e8000c101b08 */
[----:B------:R-:W3:Y:S02]  /*1b90*/  @P0 LDG.E.64 R14, desc[UR8][R6.64] ;  /* 0x00000008060e0981 */ /* 0x000ee4000c1e1b00 */
[----:B---3--:R-:W-:-:S07]  /*1ba0*/  @P0 DFMA R14, R14, R20, R16 ;  /* 0x000000140e0e022b */ /* 0x008fce0000000010 */
[----:B------:R0:W-:Y:S04]  /*1bb0*/  @P0 STG.E.64 desc[UR8][R4.64+0x1f40], R14 ;  /* 0x001f400e04000986 */ /* 0x0001e8000c101b08 */
[----:B------:R1:W4:Y:S01]  /*1bc0*/  @P0 LDG.E.64 R16, desc[UR8][R6.64+0x7a1200] ;  /* 0x7a12000806100981 */ /* 0x000322000c1e1b00 */
[----:B------:R-:W-:-:S06]  /*1bd0*/  UIADD3 UR7, UPT, UPT, UR4, 0x1, URZ ;  /* 0x0000000104077890 */ /* 0x000fcc000fffe0ff */
[----:B------:R-:W-:Y:S01]  /*1be0*/  ISETP.NE.AND P1, PT, R2, UR7, PT ;  /* 0x0000000702007c0c */ /* 0x000fe2000bf25270 */
[----:B------:R-:W-:Y:S01]  /*1bf0*/  BSSY.RECONVERGENT B0, `(.L_x_29) ;  /* 0x0000014000007945 */ /* 0x000fe20003800200 */
[----:B-1----:R-:W-:Y:S02]  /*1c00*/  IMAD.MOV.U32 R6, RZ, RZ, R8 ;  /* 0x000000ffff067224 */ /* 0x002fe400078e0008 */
[----:B------:R-:W-:Y:S01]  /*1c10*/  IMAD.MOV.U32 R7, RZ, RZ, R9 ;  /* 0x000000ffff077224 */ /* 0x000fe200078e0009 */
[----:B----4-:R-:W-:-:S07]  /*1c20*/  @P0 DFMA R16, R16, R20, R18 ;  /* 0x000000141010022b */ /* 0x010fce0000000012 */
[----:B------:R0:W-:Y:S01]  /*1c30*/  @P0 STG.E.64 desc[UR8][R4.64+0x3e80], R16 ;  /* 0x003e801004000986 */ /* 0x0001e2000c101b08 */
[----:B------:R-:W-:Y:S05]  /*1c40*/  @!P1 BRA `(.L_x_30) ;  /* 0x0000000000389947 */ /* 0x000fea0003800000 */
[----:B------:R-:W2:Y:S04]  /*1c50*/  LDG.E.64 R8, desc[UR8][R6.64+-0x7a1208] ;  /* 0x85edf80806087981 */ /* 0x000ea8000c1e1b00 */
[----:B0-----:R-:W2:Y:S01]  /*1c60*/  LDG.E.64 R10, desc[UR8][R4.64] ;  /* 0x00000008040a7981 */ /* 0x001ea2000c1e1b00 */
[----:B------:R-:W-:Y:S01]  /*1c70*/  UMOV UR10, 0x9999999a ;  /* 0x9999999a000a7882 */ /* 0x000fe20000000000 */
[----:B------:R-:W-:Y:S02]  /*1c80*/  UMOV UR11, 0x3fb99999 ;  /* 0x3fb99999000b7882 */ /* 0x000fe40000000000 */
[----:B------:R-:W3:Y:S04]  /*1c90*/  LDG.E.64 R14, desc[UR8][R4.64+0x1f40] ;  /* 0x001f4008040e7981 */ /* 0x000ee8000c1e1b00 */
[----:B------:R-:W4:Y:S01]  /*1ca0*/  LDG.E.64 R16, desc[UR8][R4.64+0x3e80] ;  /* 0x003e800804107981 */ /* 0x000f22000c1e1b00 */
[----:B--2---:R-:W-:-:S07]  /*1cb0*/  DFMA R8, R8, UR10, R10 ;  /* 0x0000000a08087c2b */ /* 0x004fce000800000a */
[----:B------:R1:W-:Y:S04]  /*1cc0*/  STG.E.64 desc[UR8][R4.64], R8 ;  /* 0x0000000804007986 */ /* 0x0003e8000c101b08 */
[----:B------:R-:W3:Y:S02]  /*1cd0*/  LDG.E.64 R10, desc[UR8][R6.64+-0x8] ;  /* 0xfffff808060a7981 */ /* 0x000ee4000c1e1b00 */
[----:B---3--:R-:W-:-:S07]  /*1ce0*/  DFMA R10, R10, UR10, R14 ;  /* 0x0000000a0a0a7c2b */ /* 0x008fce000800000e */
[----:B------:R1:W-:Y:S04]  /*1cf0*/  STG.E.64 desc[UR8][R4.64+0x1f40], R10 ;  /* 0x001f400a04007986 */ /* 0x0003e8000c101b08 */
[----:B------:R-:W4:Y:S02]  /*1d00*/  LDG.E.64 R14, desc[UR8][R6.64+0x7a11f8] ;  /* 0x7a11f808060e7981 */ /* 0x000f24000c1e1b00 */
[----:B----4-:R-:W-:-:S07]  /*1d10*/  DFMA R14, R14, UR10, R16 ;  /* 0x0000000a0e0e7c2b */ /* 0x010fce0008000010 */
[----:B------:R1:W-:Y:S04]  /*1d20*/  STG.E.64 desc[UR8][R4.64+0x3e80], R14 ;  /* 0x003e800e04007986 */ /* 0x0003e8000c101b08 */
.L_x_30:
[----:B------:R-:W-:Y:S05]  /*1d30*/  BSYNC.RECONVERGENT B0 ;  /* 0x0000000000007941 */ /* 0x000fea0003800200 */
.L_x_29:
[----:B------:R-:W-:Y:S01]  /*1d40*/  UIADD3 UR7, UPT, UPT, UR4, 0x2, URZ ;  /* 0x0000000204077890 */ /* 0x000fe2000fffe0ff */
[----:B------:R-:W-:Y:S05]  /*1d50*/  BSSY.RECONVERGENT B0, `(.L_x_31) ;  /* 0x0000011000007945 */ /* 0x000fea0003800200 */
[----:B------:R-:W-:-:S13]  /*1d60*/  ISETP.NE.AND P0, PT, R2, UR7, PT ;  /* 0x0000000702007c0c */ /* 0x000fda000bf05270 */
[----:B------:R-:W-:Y:S05]  /*1d70*/  @!P0 BRA `(.L_x_32) ;  /* 0x0000000000388947 */ /* 0x000fea0003800000 */
[----:B-1----:R-:W2:Y:S04]  /*1d80*/  LDG.E.64 R8, desc[UR8][R6.64+-0x7a1200] ;  /* 0x85ee000806087981 */ /* 0x002ea8000c1e1b00 */
        /* <DEDUP_REMOVED lines=13> */
.L_x_32:
[----:B------:R-:W-:Y:S05]  /*1e60*/  BSYNC.RECONVERGENT B0 ;  /* 0x0000000000007941 */ /* 0x000fea0003800200 */
.L_x_31:
[----:B------:R-:W-:-:S06]  /*1e70*/  UIADD3 UR7, UPT, UPT, UR4, 0x3, URZ ;  /* 0x0000000304077890 */ /* 0x000fcc000fffe0ff */
[----:B------:R-:W-:-:S13]  /*1e80*/  ISETP.NE.AND P0, PT, R2, UR7, PT ;  /* 0x0000000702007c0c */ /* 0x000fda000bf05270 */
[----:B-12---:R-:W2:Y:S04]  /*1e90*/  @P0 LDG.E.64 R8, desc[UR8][R6.64+-0x7a11f8] ;  /* 0x85ee080806080981 */ /* 0x006ea8000c1e1b00 */
[----:B0-----:R-:W2:Y:S01]  /*1ea0*/  @P0 LDG.E.64 R10, desc[UR8][R4.64] ;  /* 0x00000008040a0981 */ /* 0x001ea2000c1e1b00 */
        /* <DEDUP_REMOVED lines=9> */
[----:B------:R-:W4:Y:S01]  /*1f40*/  @P0 LDG.E.64 R8, desc[UR8][R6.64+0x7a1208] ;  /* 0x7a12080806080981 */ /* 0x000f22000c1e1b00 */
[----:B------:R-:W-:-:S04]  /*1f50*/  UIADD3 UR4, UPT, UPT, UR4, 0x4, URZ ;  /* 0x0000000404047890 */ /* 0x000fc8000fffe0ff */
[----:B------:R-:W-:Y:S01]  /*1f60*/  UISETP.NE.AND UP0, UPT, UR4, 0x3e8, UPT ;  /* 0x000003e80400788c */ /* 0x000fe2000bf05270 */
[----:B------:R-:W-:Y:S01]  /*1f70*/  VIADD R3, R3, 0x4 ;  /* 0x0000000403037836 */ /* 0x000fe20000000000 */
[----:B------:R-:W-:Y:S01]  /*1f80*/  IADD3 R0, PT, PT, R0, 0x4, RZ ;  /* 0x0000000400007810 */ /* 0x000fe20007ffe0ff */
[----:B----4-:R-:W-:-:S07]  /*1f90*/  @P0 DFMA R16, R8, R18, R16 ;  /* 0x000000120810022b */ /* 0x010fce0000000010 */
[----:B------:R0:W-:Y:S01]  /*1fa0*/  @P0 STG.E.64 desc[UR8][R4.64+0x3e80], R16 ;  /* 0x003e801004000986 */ /* 0x0001e2000c101b08 */
[----:B------:R-:W-:-:S05]  /*1fb0*/  IADD3 R8, P0, PT, R6, 0x20, RZ ;  /* 0x0000002006087810 */ /* 0x000fca0007f1e0ff */
[----:B------:R-:W-:Y:S01]  /*1fc0*/  IMAD.X R9, RZ, RZ, R7, P0 ;  /* 0x000000ffff097224 */ /* 0x000fe200000e0607 */
[----:B------:R-:W-:Y:S07]  /*1fd0*/  BRA.U UP0, `(.L_x_33) ;  /* 0xfffffff900bc7547 */ /* 0x000fee000b83ffff */
[----:B------:R-:W-:Y:S06]  /*1fe0*/  BAR.SYNC.DEFER_BLOCKING 0x0 ;  /* 0x0000000000007b1d */ /* 0x000fec0000010000 */
[----:B------:R-:W2:Y:S04]  /*1ff0*/  LDG.E.64 R2, desc[UR8][R4.64] ;  /* 0x0000000804027981 */ /* 0x000ea8000c1e1b00 */
[----:B------:R-:W2:Y:S01]  /*2000*/  LDG.E.64 R6, desc[UR8][R12.64] ;  /* 0x000000080c067981 */ /* 0x000ea2000c1e1b00 */
[----:B------:R-:W-:Y:S01]  /*2010*/  UMOV UR10, 0x9999999a ;  /* 0x9999999a000a7882 */ /* 0x000fe20000000000 */
[----:B------:R-:W-:-:S02]  /*2020*/  UMOV UR11, 0x3fb99999 ;  /* 0x3fb99999000b7882 */ /* 0x000fc40000000000 */
[----:B------:R-:W3:Y:S04]  /*2030*/  LDG.E.64 R8, desc[UR8][R12.64+0x1f40] ;  /* 0x001f40080c087981 */ /* 0x000ee8000c1e1b00 */
[----:B0-----:R-:W4:Y:S01]  /*2040*/  LDG.E.64 R10, desc[UR8][R12.64+0x3e80] ;  /* 0x003e80080c0a7981 */ /* 0x001f22000c1e1b00 */
[----:B--2---:R-:W-:-:S07]  /*2050*/  DFMA R2, R2, UR10, R6 ;  /* 0x0000000a02027c2b */ /* 0x004fce0008000006 */
[----:B------:R-:W-:Y:S04]  /*2060*/  STG.E.64 desc[UR8][R12.64], R2 ;  /* 0x000000020c007986 */ /* 0x000fe8000c101b08 */
[----:B------:R-:W3:Y:S02]  /*2070*/  LDG.E.64 R6, desc[UR8][R4.64+0x1f40] ;  /* 0x001f400804067981 */ /* 0x000ee4000c1e1b00 */
[----:B---3--:R-:W-:-:S07]  /*2080*/  DFMA R6, R6, UR10, R8 ;  /* 0x0000000a06067c2b */ /* 0x008fce0008000008 */
[----:B------:R-:W-:Y:S04]  /*2090*/  STG.E.64 desc[UR8][R12.64+0x1f40], R6 ;  /* 0x001f40060c007986 */ /* 0x000fe8000c101b08 */
[----:B------:R-:W4:Y:S02]  /*20a0*/  LDG.E.64 R8, desc[UR8][R4.64+0x3e80] ;  /* 0x003e800804087981 */ /* 0x000f24000c1e1b00 */
[----:B----4-:R-:W-:-:S07]  /*20b0*/  DFMA R8, R8, UR10, R10 ;  /* 0x0000000a08087c2b */ /* 0x010fce000800000a */
[----:B------:R-:W-:Y:S01]  /*20c0*/  STG.E.64 desc[UR8][R12.64+0x3e80], R8 ;  /* 0x003e80080c007986 */ /* 0x000fe2000c101b08 */
[----:B------:R-:W-:Y:S05]  /*20d0*/  EXIT ;  /* 0x000000000000794d */ /* 0x000fea0003800000 */
        .weak           $__internal_0_$__cuda_sm20_div_rn_f64_full
        .type           $__internal_0_$__cuda_sm20_div_rn_f64_full,@function
        .size           $__internal_0_$__cuda_sm20_div_rn_f64_full,($__internal_1_$__cuda_sm20_dsqrt_rn_f64_mediumpath_v1 - $__internal_0_$__cuda_sm20_div_rn_f64_full)
$__internal_0_$__cuda_sm20_div_rn_f64_full:
[C---:B------:R-:W-:Y:S01]  /*20e0*/  FSETP.GEU.AND P0, PT, |R21|.reuse, 1.469367938527859385e-39, PT ;  /* 0x001000001500780b */ /* 0x040fe20003f0e200 */
[----:B------:R-:W-:Y:S01]  /*20f0*/  IMAD.MOV.U32 R24, RZ, RZ, 0x1 ;  /* 0x00000001ff187424 */ /* 0x000fe200078e00ff */
[----:B------:R-:W-:Y:S01]  /*2100*/  LOP3.LUT R18, R21, 0x800fffff, RZ, 0xc0, !PT ;  /* 0x800fffff15127812 */ /* 0x000fe200078ec0ff */
[----:B------:R-:W-:Y:S01]  /*2110*/  BSSY.RECONVERGENT B0, `(.L_x_34) ;  /* 0x0000054000007945 */ /* 0x000fe20003800200 */
[C---:B------:R-:W-:Y:S02]  /*2120*/  FSETP.GEU.AND P2, PT, |R23|.reuse, 1.469367938527859385e-39, PT ;  /* 0x001000001700780b */ /* 0x040fe40003f4e200 */
[----:B------:R-:W-:Y:S01]  /*2130*/  LOP3.LUT R19, R18, 0x3ff00000, RZ, 0xfc, !PT ;  /* 0x3ff0000012137812 */ /* 0x000fe200078efcff */
[----:B------:R-:W-:Y:S01]  /*2140*/  IMAD.MOV.U32 R18, RZ, RZ, R20 ;  /* 0x000000ffff127224 */ /* 0x000fe200078e0014 */
[----:B------:R-:W-:Y:S02]  /*2150*/  LOP3.LUT R5, R23, 0x7ff00000, RZ, 0xc0, !PT ;  /* 0x7ff0000017057812 */ /* 0x000fe400078ec0ff */
[----:B------:R-:W-:-:S03]  /*2160*/  LOP3.LUT R32, R21, 0x7ff00000, RZ, 0xc0, !PT ;  /* 0x7ff0000015207812 */ /* 0x000fc600078ec0ff */
[----:B------:R-:W-:Y:S01]  /*2170*/  @!P0 DMUL R18, R20, 8.98846567431157953865e+307 ;  /* 0x7fe0000014128828 */ /* 0x000fe20000000000 */
[----:B------:R-:W-:-:S03]  /*2180*/  ISETP.GE.U32.AND P1, PT, R5, R32, PT ;  /* 0x000000200500720c */ /* 0x000fc60003f26070 */
[----:B------:R-:W-:Y:S01]  /*2190*/  @!P2 LOP3.LUT R6, R21, 0x7ff00000, RZ, 0xc0, !PT ;  /* 0x7ff000001506a812 */ /* 0x000fe200078ec0ff */
[----:B------:R-:W-:Y:S01]  /*21a0*/  @!P2 IMAD.MOV.U32 R34, RZ, RZ, RZ ;  /* 0x000000ffff22a224 */ /* 0x000fe200078e00ff */
[----:B------:R-:W0:Y:S02]  /*21b0*/  MUFU.RCP64H R25, R19 ;  /* 0x0000001300197308 */ /* 0x000e240000001800 */
[----:B------:R-:W-:Y:S01]  /*21c0*/  @!P2 ISETP.GE.U32.AND P3, PT, R5, R6, PT ;  /* 0x000000060500a20c */ /* 0x000fe20003f66070 */
[----:B------:R-:W-:Y:S01]  /*21d0*/  IMAD.MOV.U32 R6, RZ, RZ, 0x1ca00000 ;  /* 0x1ca00000ff067424 */ /* 0x000fe200078e00ff */
[----:B------:R-:W-:-:S04]  /*21e0*/  @!P0 LOP3.LUT R32, R19, 0x7ff00000, RZ, 0xc0, !PT ;  /* 0x7ff0000013208812 */ /* 0x000fc800078ec0ff */
[----:B------:R-:W-:-:S04]  /*21f0*/  @!P2 SEL R7, R6, 0x63400000, !P3 ;  /* 0x634000000607a807 */ /* 0x000fc80005800000 */
[----:B------:R-:W-:-:S04]  /*2200*/  @!P2 LOP3.LUT R7, R7, 0x80000000, R23, 0xf8, !PT ;  /* 0x800000000707a812 */ /* 0x000fc800078ef817 */
[----:B------:R-:W-:Y:S01]  /*2210*/  @!P2 LOP3.LUT R35, R7, 0x100000, RZ, 0xfc, !PT ;  /* 0x001000000723a812 */ /* 0x000fe200078efcff */
[----:B0-----:R-:W-:Y:S01]  /*2220*/  DFMA R26, R24, -R18, 1 ;  /* 0x3ff00000181a742b */ /* 0x001fe20000000812 */
[----:B------:R-:W-:-:S07]  /*2230*/  IMAD.MOV.U32 R7, RZ, RZ, R5 ;  /* 0x000000ffff077224 */ /* 0x000fce00078e0005 */
[----:B------:R-:W-:-:S08]  /*2240*/  DFMA R26, R26, R26, R26 ;  /* 0x0000001a1a1a722b */ /* 0x000fd0000000001a */
[----:B------:R-:W-:Y:S01]  /*2250*/  DFMA R26, R24, R26, R24 ;  /* 0x0000001a181a722b */ /* 0x000fe20000000018 */
[----:B------:R-:W-:Y:S02]  /*2260*/  SEL R25, R6, 0x63400000, !P1 ;  /* 0x6340000006197807 */ /* 0x000fe40004800000 */
[----:B------:R-:W-:Y:S02]  /*2270*/  MOV R24, R22 ;  /* 0x0000001600187202 */ /* 0x000fe40000000f00 */
[----:B------:R-:W-:-:S03]  /*2280*/  LOP3.LUT R25, R25, 0x800fffff, R23, 0xf8, !PT ;  /* 0x800fffff19197812 */ /* 0x000fc600078ef817 */
[----:B------:R-:W-:-:S03]  /*2290*/  DFMA R36, R26, -R18, 1 ;  /* 0x3ff000001a24742b */ /* 0x000fc60000000812 */
[----:B------:R-:W-:-:S05]  /*22a0*/  @!P2 DFMA R24, R24, 2, -R34 ;  /* 0x400000001818a82b */ /* 0x000fca0000000822 */
[----:B------:R-:W-:-:S05]  /*22b0*/  DFMA R36, R26, R36, R26 ;  /* 0x000000241a24722b */ /* 0x000fca000000001a */
[----:B------:R-:W-:-:S03]  /*22c0*/  @!P2 LOP3.LUT R7, R25, 0x7ff00000, RZ, 0xc0, !PT ;  /* 0x7ff000001907a812 */ /* 0x000fc600078ec0ff */
[----:B------:R-:W-:Y:S02]  /*22d0*/  DMUL R34, R36, R24 ;  /* 0x0000001824227228 */ /* 0x000fe40000000000 */
[----:B------:R-:W-:-:S05]  /*22e0*/  VIADD R33, R7, 0xffffffff ;  /* 0xffffffff07217836 */ /* 0x000fca0000000000 */
[----:B------:R-:W-:Y:S01]  /*22f0*/  ISETP.GT.U32.AND P0, PT, R33, 0x7feffffe, PT ;  /* 0x7feffffe2100780c */ /* 0x000fe20003f04070 */
[----:B------:R-:W-:Y:S01]  /*2300*/  DFMA R26, R34, -R18, R24 ;  /* 0x80000012221a722b */ /* 0x000fe20000000018 */
[----:B------:R-:W-:-:S04]  /*2310*/  IADD3 R33, PT, PT, R32, -0x1, RZ ;  /* 0xffffffff20217810 */ /* 0x000fc80007ffe0ff */
[----:B------:R-:W-:-:S03]  /*2320*/  ISETP.GT.U32.OR P0, PT, R33, 0x7feffffe, P0 ;  /* 0x7feffffe2100780c */ /* 0x000fc60000704470 */
[----:B------:R-:W-:-:S10]  /*2330*/  DFMA R26, R36, R26, R34 ;  /* 0x0000001a241a722b */ /* 0x000fd40000000022 */
[----:B------:R-:W-:Y:S05]  /*2340*/  @P0 BRA `(.L_x_35) ;  /* 0x00000000006c0947 */ /* 0x000fea0003800000 */
[----:B------:R-:W-:-:S04]  /*2350*/  LOP3.LUT R22, R21, 0x7ff00000, RZ, 0xc0, !PT ;  /* 0x7ff0000015167812 */ /* 0x000fc800078ec0ff */
[CC--:B------:R-:W-:Y:S02]  /*2360*/  VIADDMNMX R7, R5.reuse, -R22.reuse, 0xb9600000, !PT ;  /* 0xb960000005077446 */ /* 0x0c0fe40007800916 */
[----:B------:R-:W-:Y:S02]  /*2370*/  ISETP.GE.U32.AND P0, PT, R5, R22, PT ;  /* 0x000000160500720c */ /* 0x000fe40003f06070 */
[----:B------:R-:W-:Y:S02]  /*2380*/  VIMNMX R5, PT, PT, R7, 0x46a00000, PT ;  /* 0x46a0000007057848 */ /* 0x000fe40003fe0100 */
[----:B------:R-:W-:-:S05]  /*2390*/  SEL R6, R6, 0x63400000, !P0 ;  /* 0x6340000006067807 */ /* 0x000fca0004000000 */
[----:B------:R-:W-:Y:S02]  /*23a0*/  IMAD.IADD R5, R5, 0x1, -R6 ;  /* 0x0000000105057824 */ /* 0x000fe400078e0a06 */
[----:B------:R-:W-:Y:S02]  /*23b0*/  IMAD.MOV.U32 R6, RZ, RZ, RZ ;  /* 0x000000ffff067224 */ /* 0x000fe400078e00ff */
[----:B------:R-:W-:-:S06]  /*23c0*/  VIADD R7, R5, 0x7fe00000 ;  /* 0x7fe0000005077836 */ /* 0x000fcc0000000000 */
[----:B------:R-:W-:-:S10]  /*23d0*/  DMUL R34, R26, R6 ;  /* 0x000000061a227228 */ /* 0x000fd40000000000 */
[----:B------:R-:W-:-:S13]  /*23e0*/  FSETP.GTU.AND P0, PT, |R35|, 1.469367938527859385e-39, PT ;  /* 0x001000002300780b */ /* 0x000fda0003f0c200 */
[----:B------:R-:W-:Y:S05]  /*23f0*/  @P0 BRA `(.L_x_36) ;  /* 0x0000000000940947 */ /* 0x000fea0003800000 */
[----:B------:R-:W-:-:S06]  /*2400*/  DFMA R18, R26, -R18, R24 ;  /* 0x800000121a12722b */ /* 0x000fcc0000000018 */
[----:B------:R-:W-:-:S04]  /*2410*/  MOV R18, RZ ;  /* 0x000000ff00127202 */ /* 0x000fc80000000f00 */
[C---:B------:R-:W-:Y:S02]  /*2420*/  FSETP.NEU.AND P0, PT, R19.reuse, RZ, PT ;  /* 0x000000ff1300720b */ /* 0x040fe40003f0d000 */
[----:B------:R-:W-:-:S04]  /*2430*/  LOP3.LUT R21, R19, 0x80000000, R21, 0x48, !PT ;  /* 0x8000000013157812 */ /* 0x000fc800078e4815 */
[----:B------:R-:W-:-:S07]  /*2440*/  LOP3.LUT R19, R21, R7, RZ, 0xfc, !PT ;  /* 0x0000000715137212 */ /* 0x000fce00078efcff */
[----:B------:R-:W-:Y:S05]  /*2450*/  @!P0 BRA `(.L_x_36) ;  /* 0x00000000007c8947 */ /* 0x000fea0003800000 */
[----:B------:R-:W-:Y:S01]  /*2460*/  IMAD.MOV R7, RZ, RZ, -R5 ;  /* 0x000000ffff077224 */ /* 0x000fe200078e0a05 */
[----:B------:R-:W-:Y:S01]  /*2470*/  DMUL.RP R18, R26, R18 ;  /* 0x000000121a127228 */ /* 0x000fe20000008000 */
[----:B------:R-:W-:Y:S01]  /*2480*/  IMAD.MOV.U32 R6, RZ, RZ, RZ ;  /* 0x000000ffff067224 */ /* 0x000fe200078e00ff */
[----:B------:R-:W-:-:S05]  /*2490*/  IADD3 R5, PT, PT, -R5, -0x43300000, RZ ;  /* 0xbcd0000005057810 */ /* 0x000fca0007ffe1ff */
[----:B------:R-:W-:-:S03]  /*24a0*/  DFMA R6, R34, -R6, R26 ;  /* 0x800000062206722b */ /* 0x000fc6000000001a */
[----:B------:R-:W-:-:S07]  /*24b0*/  LOP3.LUT R21, R19, R21, RZ, 0x3c, !PT ;  /* 0x0000001513157212 */ /* 0x000fce00078e3cff */
[----:B------:R-:W-:-:S04]  /*24c0*/  FSETP.NEU.AND P0, PT, |R7|, R5, PT ;  /* 0x000000050700720b */ /* 0x000fc80003f0d200 */
[----:B------:R-:W-:Y:S02]  /*24d0*/  FSEL R34, R18, R34, !P0 ;  /* 0x0000002212227208 */ /* 0x000fe40004000000 */
[----:B------:R-:W-:Y:S01]  /*24e0*/  FSEL R35, R21, R35, !P0 ;  /* 0x0000002315237208 */ /* 0x000fe20004000000 */
[----:B------:R-:W-:Y:S06]  /*24f0*/  BRA `(.L_x_36) ;  /* 0x0000000000547947 */ /* 0x000fec0003800000 */
.L_x_35:
[----:B------:R-:W-:-:S14]  /*2500*/  DSETP.NAN.AND P0, PT, R22, R22, PT ;  /* 0x000000161600722a */ /* 0x000fdc0003f08000 */
[----:B------:R-:W-:Y:S05]  /*2510*/  @P0 BRA `(.L_x_37) ;  /* 0x0000000000440947 */ /* 0x000fea0003800000 */
[----:B------:R-:W-:-:S14]  /*2520*/  DSETP.NAN.AND P0, PT, R20, R20, PT ;  /* 0x000000141400722a */ /* 0x000fdc0003f08000 */
[----:B------:R-:W-:Y:S05]  /*2530*/  @P0 BRA `(.L_x_38) ;  /* 0x0000000000300947 */ /* 0x000fea0003800000 */
[----:B------:R-:W-:Y:S01]  /*2540*/  ISETP.NE.AND P0, PT, R7, R32, PT ;  /* 0x000000200700720c */ /* 0x000fe20003f05270 */
[----:B------:R-:W-:Y:S01]  /*2550*/  IMAD.MOV.U32 R34, RZ, RZ, 0x0 ;  /* 0x00000000ff227424 */ /* 0x000fe200078e00ff */
[----:B------:R-:W-:-:S11]  /*2560*/  MOV R35, 0xfff80000 ;  /* 0xfff8000000237802 */ /* 0x000fd60000000f00 */
[----:B------:R-:W-:Y:S05]  /*2570*/  @!P0 BRA `(.L_x_36) ;  /* 0x0000000000348947 */ /* 0x000fea0003800000 */
[----:B------:R-:W-:Y:S02]  /*2580*/  ISETP.NE.AND P0, PT, R7, 0x7ff00000, PT ;  /* 0x7ff000000700780c */ /* 0x000fe40003f05270 */
[----:B------:R-:W-:Y:S02]  /*2590*/  LOP3.LUT R35, R23, 0x80000000, R21, 0x48, !PT ;  /* 0x8000000017237812 */ /* 0x000fe400078e4815 */
[----:B------:R-:W-:-:S13]  /*25a0*/  ISETP.EQ.OR P0, PT, R32, RZ, !P0 ;  /* 0x000000ff2000720c */ /* 0x000fda0004702670 */
[----:B------:R-:W-:Y:S01]  /*25b0*/  @P0 LOP3.LUT R5, R35, 0x7ff00000, RZ, 0xfc, !PT ;  /* 0x7ff0000023050812 */ /* 0x000fe200078efcff */
[----:B------:R-:W-:Y:S02]  /*25c0*/  @!P0 IMAD.MOV.U32 R34, RZ, RZ, RZ ;  /* 0x000000ffff228224 */ /* 0x000fe400078e00ff */
[----:B------:R-:W-:Y:S02]  /*25d0*/  @P0 IMAD.MOV.U32 R34, RZ, RZ, RZ ;  /* 0x000000ffff220224 */ /* 0x000fe400078e00ff */
[----:B------:R-:W-:Y:S01]  /*25e0*/  @P0 IMAD.MOV.U32 R35, RZ, RZ, R5 ;  /* 0x000000ffff230224 */ /* 0x000fe200078e0005 */
[----:B------:R-:W-:Y:S06]  /*25f0*/  BRA `(.L_x_36) ;  /* 0x0000000000147947 */ /* 0x000fec0003800000 */
.L_x_38:
[----:B------:R-:W-:Y:S02]  /*2600*/  LOP3.LUT R35, R21, 0x80000, RZ, 0xfc, !PT ;  /* 0x0008000015237812 */ /* 0x000fe400078efcff */
[----:B------:R-:W-:Y:S01]  /*2610*/  MOV R34, R20 ;  /* 0x0000001400227202 */ /* 0x000fe20000000f00 */
[----:B------:R-:W-:Y:S06]  /*2620*/  BRA `(.L_x_36) ;  /* 0x0000000000087947 */ /* 0x000fec0003800000 */
.L_x_37:
[----:B------:R-:W-:Y:S01]  /*2630*/  LOP3.LUT R35, R23, 0x80000, RZ, 0xfc, !PT ;  /* 0x0008000017237812 */ /* 0x000fe200078efcff */
[----:B------:R-:W-:-:S07]  /*2640*/  IMAD.MOV.U32 R34, RZ, RZ, R22 ;  /* 0x000000ffff227224 */ /* 0x000fce00078e0016 */
.L_x_36:
[----:B------:R-:W-:Y:S05]  /*2650*/  BSYNC.RECONVERGENT B0 ;  /* 0x0000000000007941 */ /* 0x000fea0003800200 */
.L_x_34:
[----:B------:R-:W-:Y:S02]  /*2660*/  IMAD.MOV.U32 R6, RZ, RZ, R0 ;  /* 0x000000ffff067224 */ /* 0x000fe400078e0000 */
[----:B------:R-:W-:-:S04]  /*2670*/  IMAD.MOV.U32 R7, RZ, RZ, 0x0 ;  /* 0x00000000ff077424 */ /* 0x000fc800078e00ff */
[----:B------:R-:W-:Y:S05]  /*2680*/  RET.REL.NODEC R6 `(_Z13kernelGravityPdS_S_S_) ;  /* 0xffffffd8065c7950 */ /* 0x000fea0003c3ffff */
        .weak           $__internal_1_$__cuda_sm20_dsqrt_rn_f64_mediumpath_v1
        .type           $__internal_1_$__cuda_sm20_dsqrt_rn_f64_mediumpath_v1,@function
        .size           $__internal_1_$__cuda_sm20_dsqrt_rn_f64_mediumpath_v1,(.L_x_45 - $__internal_1_$__cuda_sm20_dsqrt_rn_f64_mediumpath_v1)
$__internal_1_$__cuda_sm20_dsqrt_rn_f64_mediumpath_v1:
[----:B------:R-:W-:Y:S01]  /*2690*/  ISETP.GE.U32.AND P0, PT, R20, -0x3400000, PT ;  /* 0xfcc000001400780c */ /* 0x000fe20003f06070 */
[----:B------:R-:W-:Y:S01]  /*26a0*/  BSSY.RECONVERGENT B1, `(.L_x_39) ;  /* 0x0000026000017945 */ /* 0x000fe20003800200 */
[----:B------:R-:W-:Y:S01]  /*26b0*/  IMAD.MOV.U32 R7, RZ, RZ, R19 ;  /* 0x000000ffff077224 */ /* 0x000fe200078e0013 */
[----:B------:R-:W-:Y:S01]  /*26c0*/  MOV R20, R0 ;  /* 0x0000000000147202 */ /* 0x000fe20000000f00 */
[----:B------:R-:W-:-:S09]  /*26d0*/  IMAD.MOV.U32 R19, RZ, RZ, R5 ;  /* 0x000000ffff137224 */ /* 0x000fd200078e0005 */
[----:B------:R-:W-:Y:S05]  /*26e0*/  @!P0 BRA `(.L_x_40) ;  /* 0x0000000000208947 */ /* 0x000fea0003800000 */
[----:B------:R-:W-:-:S10]  /*26f0*/  DFMA.RM R6, R20, R6, R18 ;  /* 0x000000061406722b */ /* 0x000fd40000004012 */
[----:B------:R-:W-:-:S05]  /*2700*/  IADD3 R18, P0, PT, R6, 0x1, RZ ;  /* 0x0000000106127810 */ /* 0x000fca0007f1e0ff */
[----:B------:R-:W-:-:S06]  /*2710*/  IMAD.X R19, RZ, RZ, R7, P0 ;  /* 0x000000ffff137224 */ /* 0x000fcc00000e0607 */
[----:B------:R-:W-:-:S08]  /*2720*/  DFMA.RP R24, -R6, R18, R24 ;  /* 0x000000120618722b */ /* 0x000fd00000008118 */
[----:B------:R-:W-:-:S06]  /*2730*/  DSETP.GT.AND P0, PT, R24, RZ, PT ;  /* 0x000000ff1800722a */ /* 0x000fcc0003f04000 */
[----:B------:R-:W-:Y:S02]  /*2740*/  FSEL R6, R18, R6, P0 ;  /* 0x0000000612067208 */ /* 0x000fe40000000000 */
[----:B------:R-:W-:Y:S01]  /*2750*/  FSEL R7, R19, R7, P0 ;  /* 0x0000000713077208 */ /* 0x000fe20000000000 */
[----:B------:R-:W-:Y:S06]  /*2760*/  BRA `(.L_x_41) ;  /* 0x0000000000647947 */ /* 0x000fec0003800000 */
.L_x_40:
[----:B------:R-:W-:-:S14]  /*2770*/  DSETP.NE.AND P0, PT, R24, RZ, PT ;  /* 0x000000ff1800722a */ /* 0x000fdc0003f05000 */
[----:B------:R-:W-:Y:S05]  /*2780*/  @!P0 BRA `(.L_x_42) ;  /* 0x0000000000588947 */ /* 0x000fea0003800000 */
[----:B------:R-:W-:-:S13]  /*2790*/  ISETP.GE.AND P0, PT, R25, RZ, PT ;  /* 0x000000ff1900720c */ /* 0x000fda0003f06270 */
[----:B------:R-:W-:Y:S01]  /*27a0*/  @!P0 MOV R6, 0x0 ;  /* 0x0000000000068802 */ /* 0x000fe20000000f00 */
[----:B------:R-:W-:Y:S01]  /*27b0*/  @!P0 IMAD.MOV.U32 R7, RZ, RZ, -0x80000 ;  /* 0xfff80000ff078424 */ /* 0x000fe200078e00ff */
[----:B------:R-:W-:Y:S06]  /*27c0*/  @!P0 BRA `(.L_x_41) ;  /* 0x00000000004c8947 */ /* 0x000fec0003800000 */
[----:B------:R-:W-:-:S13]  /*27d0*/  ISETP.GT.AND P0, PT, R25, 0x7fefffff, PT ;  /* 0x7fefffff1900780c */ /* 0x000fda0003f04270 */
[----:B------:R-:W-:Y:S05]  /*27e0*/  @P0 BRA `(.L_x_42) ;  /* 0x0000000000400947 */ /* 0x000fea0003800000 */
[----:B------:R-:W-:Y:S01]  /*27f0*/  DMUL R24, R24, 8.11296384146066816958e+31 ;  /* 0x4690000018187828 */ /* 0x000fe20000000000 */
[----:B------:R-:W-:Y:S01]  /*2800*/  IMAD.MOV.U32 R6, RZ, RZ, RZ ;  /* 0x000000ffff067224 */ /* 0x000fe200078e00ff */
[----:B------:R-:W-:Y:S01]  /*2810*/  MOV R20, 0x0 ;  /* 0x0000000000147802 */ /* 0x000fe20000000f00 */
[----:B------:R-:W-:-:S03]  /*2820*/  IMAD.MOV.U32 R21, RZ, RZ, 0x3fd80000 ;  /* 0x3fd80000ff157424 */ /* 0x000fc600078e00ff */
[----:B------:R-:W0:Y:S02]  /*2830*/  MUFU.RSQ64H R7, R25 ;  /* 0x0000001900077308 */ /* 0x000e240000001c00 */
[----:B0-----:R-:W-:-:S08]  /*2840*/  DMUL R18, R6, R6 ;  /* 0x0000000606127228 */ /* 0x001fd00000000000 */
[----:B------:R-:W-:-:S08]  /*2850*/  DFMA R18, R24, -R18, 1 ;  /* 0x3ff000001812742b */ /* 0x000fd00000000812 */
[----:B------:R-:W-:Y:S02]  /*2860*/  DFMA R20, R18, R20, 0.5 ;  /* 0x3fe000001214742b */ /* 0x000fe40000000014 */
[----:B------:R-:W-:-:S08]  /*2870*/  DMUL R18, R6, R18 ;  /* 0x0000001206127228 */ /* 0x000fd00000000000 */
[----:B------:R-:W-:-:S08]  /*2880*/  DFMA R18, R20, R18, R6 ;  /* 0x000000121412722b */ /* 0x000fd00000000006 */
[----:B------:R-:W-:Y:S02]  /*2890*/  DMUL R6, R24, R18 ;  /* 0x0000001218067228 */ /* 0x000fe40000000000 */
[----:B------:R-:W-:-:S06]  /*28a0*/  VIADD R19, R19, 0xfff00000 ;  /* 0xfff0000013137836 */ /* 0x000fcc0000000000 */
[----:B------:R-:W-:-:S08]  /*28b0*/  DFMA R20, R6, -R6, R24 ;  /* 0x800000060614722b */ /* 0x000fd00000000018 */
[----:B------:R-:W-:-:S10]  /*28c0*/  DFMA R6, R18, R20, R6 ;  /* 0x000000141206722b */ /* 0x000fd40000000006 */
[----:B------:R-:W-:Y:S01]  /*28d0*/  IADD3 R7, PT, PT, R7, -0x3500000, RZ ;  /* 0xfcb0000007077810 */ /* 0x000fe20007ffe0ff */
[----:B------:R-:W-:Y:S06]  /*28e0*/  BRA `(.L_x_41) ;  /* 0x0000000000047947 */ /* 0x000fec0003800000 */
.L_x_42:
[----:B------:R-:W-:-:S11]  /*28f0*/  DADD R6, R24, R24 ;  /* 0x0000000018067229 */ /* 0x000fd60000000018 */
.L_x_41:
[----:B------:R-:W-:Y:S05]  /*2900*/  BSYNC.RECONVERGENT B1 ;  /* 0x0000000000017941 */ /* 0x000fea0003800200 */
.L_x_39:
[----:B------:R-:W-:-:S04]  /*2910*/  IMAD.MOV.U32 R31, RZ, RZ, 0x0 ;  /* 0x00000000ff1f7424 */ /* 0x000fc800078e00ff */
[----:B------:R-:W-:Y:S05]  /*2920*/  RET.REL.NODEC R30 `(_Z13kernelGravityPdS_S_S_) ;  /* 0xffffffd41eb47950 */ /* 0x000fea0003c3ffff */
.L_x_43:
[----:B------:R-:W-:-:S00]  /*2930*/  BRA `(.L_x_43) ;  /* 0xfffffffc00fc7947 */ /* 0x000fc0000383ffff */
[----:B------:R-:W-:-:S00]  /*2940*/  NOP ;  /* 0x0000000000007918 */ /* 0x000fc00000000000 */
        /* <DEDUP_REMOVED lines=11> */
.L_x_45:


//--------------------- .nv.shared.reserved.0     --------------------------
	.section	.nv.shared.reserved.0,"aw",@nobits
	.weak		__nv_reservedSMEM_offset_0_alias
	.size		__nv_reservedSMEM_offset_0_alias, 0, 64
	.other		__nv_reservedSMEM_offset_0_alias,@"STO_CUDA_RESERVED_SHARED STV_DEFAULT"
__nv_reservedSMEM_offset_0_alias:
	.zero		0
	.zero		64


//--------------------- .nv.constant0._Z13kernelGravityPdS_S_S_ --------------------------
	.section	.nv.constant0._Z13kernelGravityPdS_S_S_,"a",@progbits
	.sectionflags	@""
	.align	4
.nv.constant0._Z13kernelGravityPdS_S_S_:
	.zero		928


//--------------------- SYMBOLS --------------------------

	.type		.nv.reservedSmem.offset0,@object
	.size		.nv.reservedSmem.offset0,0x4
